def attn_fwd(
    Q,
    K,
    V,
    Out,
    Lse,
    sm_scale,
    stride_qz,
    stride_qh,
    stride_qm,
    stride_qk,
    stride_kz,
    stride_kh,
    stride_kn,
    stride_kk,
    stride_vz,
    stride_vh,
    stride_vn,
    stride_vk,
    stride_oz,
    stride_oh,
    stride_om,
    stride_ok,
    seqlen_q,
    seqlen_k,
    BLOCK_M: tl.constexpr,
    BLOCK_N: tl.constexpr,
    HEAD_DIM: tl.constexpr,
    CAUSAL: tl.constexpr,
):
    start_m = tl.program_id(0)
    off_hz = tl.program_id(1)
    q_off = off_hz * stride_qh
    k_off = off_hz * stride_kh
    v_off = off_hz * stride_vh
    offs_m = start_m * BLOCK_M + tl.arange(0, BLOCK_M)
    offs_d = tl.arange(0, HEAD_DIM)
    offs_n = tl.arange(0, BLOCK_N)
    q_ptrs = Q + q_off + offs_m[:, None] * stride_qm + offs_d[None, :] * stride_qk
    k_ptrs = K + k_off + offs_d[:, None] * stride_kk + offs_n[None, :] * stride_kn
    v_ptrs = V + v_off + offs_n[:, None] * stride_vn + offs_d[None, :] * stride_vk
    m_i = tl.full([BLOCK_M], float("-inf"), dtype=tl.float32)
    l_i = tl.zeros([BLOCK_M], dtype=tl.float32) + 1.0
    acc = tl.zeros([BLOCK_M, HEAD_DIM], dtype=tl.float32)
    q = tl.load(q_ptrs)
    acc, l_i, m_i = _attn_fwd_inner(
        acc,
        l_i,
        m_i,
        q,
        k_ptrs,
        v_ptrs,
        sm_scale,
        stride_kn,
        stride_vn,
        start_m,
        seqlen_k,
        BLOCK_M,
        BLOCK_N,
        HEAD_DIM,
        CAUSAL,
    )
    acc = acc / l_i[:, None]
    lse = m_i + tl.math.log2(l_i) / 1.4426950408889634
    o_ptrs = (
        Out
        + off_hz * stride_oh
        + offs_m[:, None] * stride_om
        + offs_d[None, :] * stride_ok
    )
    tl.store(o_ptrs, acc.to(Out.dtype.element_ty))
    tl.store(Lse + off_hz * seqlen_q + offs_m, lse)

# config = {"BLOCK_M": 32, "BLOCK_N": 32, "HEAD_DIM": 256, "arch": "sm_100", "causal": true, "dtype": "fp16", "num_stages": 2, "num_warps": 8}
# arch = sm_100


// ===== COMPILED SASS (sm_100a) =====

	.target	sm_100a

	.elftype	@"ET_EXEC"


//--------------------- .note.nv.tkinfo           --------------------------
	.section	.note.nv.tkinfo,"",@"SHT_NOTE"
	.sectionflags	@"SHF_NOTE_NV_TKINFO"
	.tkinfo
        /*0018*/ 	.word	0x00000081
        /*0030*/ 	.string	""
        /*0030*/ 	.string	"ptxas-blackwell"
        /*0030*/ 	.string	"Cuda compilation tools, release 12.9, V12.9.86"
        /*0030*/ 	.string	"Build cuda_12.9.r12.9/compiler.36037853_0"
        /*0030*/ 	.string	"-v  -suppress-debug-info  -lineinfo  -arch sm_100a "



//--------------------- .note.nv.cuver            --------------------------
	.section	.note.nv.cuver,"",@"SHT_NOTE"
	.sectionflags	@"SHF_NOTE_NV_CUVER"
        /*0018*/ 	.short	0x0001
        /*001a*/ 	.short	0x0064
        /*001c*/ 	.short	0x0001
        /*001e*/ 	.short	0x0000
        /*0020*/ 	.short	0x0001
        /*0022*/ 	.short	0x0000


//--------------------- .nv.info                  --------------------------
	.section	.nv.info,"",@"SHT_CUDA_INFO"
	.align	4


	//----- nvinfo : EIATTR_REGCOUNT
	.align		4
        /*0000*/ 	.byte	0x04, 0x2f
        /*0002*/ 	.short	(.L_2 - .L_1)
	.align		4
.L_1:
        /*0004*/ 	.word	index@(attn_fwd)
        /*0008*/ 	.word	0x000000f9


	//----- nvinfo : EIATTR_FRAME_SIZE
	.align		4
.L_2:
        /*000c*/ 	.byte	0x04, 0x11
        /*000e*/ 	.short	(.L_4 - .L_3)
	.align		4
.L_3:
        /*0010*/ 	.word	index@(attn_fwd)
        /*0014*/ 	.word	0x00000000


	//----- nvinfo : EIATTR_MIN_STACK_SIZE
	.align		4
.L_4:
        /*0018*/ 	.byte	0x04, 0x12
        /*001a*/ 	.short	(.L_6 - .L_5)
	.align		4
.L_5:
        /*001c*/ 	.word	index@(attn_fwd)
        /*0020*/ 	.word	0x00000000
.L_6:


//--------------------- .nv.info.attn_fwd         --------------------------
	.section	.nv.info.attn_fwd,"",@"SHT_CUDA_INFO"
	.sectionflags	@""
	.align	4


	//----- nvinfo : EIATTR_CUDA_API_VERSION
	.align		4
        /*0000*/ 	.byte	0x04, 0x37
        /*0002*/ 	.short	(.L_8 - .L_7)
.L_7:
        /*0004*/ 	.word	0x00000081


	//----- nvinfo : EIATTR_KPARAM_INFO
	.align		4
.L_8:
        /*0008*/ 	.byte	0x04, 0x17
        /*000a*/ 	.short	(.L_10 - .L_9)
.L_9:
        /*000c*/ 	.word	0x00000000
        /*0010*/ 	.short	0x0019
        /*0012*/ 	.short	0x0080
        /*0014*/ 	.byte	0x00, 0xf4, 0x21, 0x00


	//----- nvinfo : EIATTR_KPARAM_INFO
	.align		4
.L_10:
        /*0018*/ 	.byte	0x04, 0x17
        /*001a*/ 	.short	(.L_12 - .L_11)
.L_11:
        /*001c*/ 	.word	0x00000000
        /*0020*/ 	.short	0x0018
        /*0022*/ 	.short	0x0078
        /*0024*/ 	.byte	0x00, 0xf4, 0x21, 0x00


	//----- nvinfo : EIATTR_KPARAM_INFO
	.align		4
.L_12:
        /*0028*/ 	.byte	0x04, 0x17
        /*002a*/ 	.short	(.L_14 - .L_13)
.L_13:
        /*002c*/ 	.word	0x00000000
        /*0030*/ 	.short	0x0017
        /*0032*/ 	.short	0x0070
        /*0034*/ 	.byte	0x00, 0xf0, 0x11, 0x00


	//----- nvinfo : EIATTR_KPARAM_INFO
	.align		4
.L_14:
        /*0038*/ 	.byte	0x04, 0x17
        /*003a*/ 	.short	(.L_16 - .L_15)
.L_15:
        /*003c*/ 	.word	0x00000000
        /*0040*/ 	.short	0x0016
        /*0042*/ 	.short	0x006c
        /*0044*/ 	.byte	0x00, 0xf0, 0x11, 0x00


	//----- nvinfo : EIATTR_KPARAM_INFO
	.align		4
.L_16:
        /*0048*/ 	.byte	0x04, 0x17
        /*004a*/ 	.short	(.L_18 - .L_17)
.L_17:
        /*004c*/ 	.word	0x00000000
        /*0050*/ 	.short	0x0015
        /*0052*/ 	.short	0x0068
        /*0054*/ 	.byte	0x00, 0xf0, 0x11, 0x00


	//----- nvinfo : EIATTR_KPARAM_INFO
	.align		4
.L_18:
        /*0058*/ 	.byte	0x04, 0x17
        /*005a*/ 	.short	(.L_20 - .L_19)
.L_19:
        /*005c*/ 	.word	0x00000000
        /*0060*/ 	.short	0x0014
        /*0062*/ 	.short	0x0064
        /*0064*/ 	.byte	0x00, 0xf0, 0x11, 0x00


	//----- nvinfo : EIATTR_KPARAM_INFO
	.align		4
.L_20:
        /*0068*/ 	.byte	0x04, 0x17
        /*006a*/ 	.short	(.L_22 - .L_21)
.L_21:
        /*006c*/ 	.word	0x00000000
        /*0070*/ 	.short	0x0013
        /*0072*/ 	.short	0x0060
        /*0074*/ 	.byte	0x00, 0xf0, 0x11, 0x00


	//----- nvinfo : EIATTR_KPARAM_INFO
	.align		4
.L_22:
        /*0078*/ 	.byte	0x04, 0x17
        /*007a*/ 	.short	(.L_24 - .L_23)
.L_23:
        /*007c*/ 	.word	0x00000000
        /*0080*/ 	.short	0x0012
        /*0082*/ 	.short	0x005c
        /*0084*/ 	.byte	0x00, 0xf0, 0x11, 0x00


	//----- nvinfo : EIATTR_KPARAM_INFO
	.align		4
.L_24:
        /*0088*/ 	.byte	0x04, 0x17
        /*008a*/ 	.short	(.L_26 - .L_25)
.L_25:
        /*008c*/ 	.word	0x00000000
        /*0090*/ 	.short	0x0011
        /*0092*/ 	.short	0x0058
        /*0094*/ 	.byte	0x00, 0xf0, 0x11, 0x00


	//----- nvinfo : EIATTR_KPARAM_INFO
	.align		4
.L_26:
        /*0098*/ 	.byte	0x04, 0x17
        /*009a*/ 	.short	(.L_28 - .L_27)
.L_27:
        /*009c*/ 	.word	0x00000000
        /*00a0*/ 	.short	0x0010
        /*00a2*/ 	.short	0x0054
        /*00a4*/ 	.byte	0x00, 0xf0, 0x11, 0x00


	//----- nvinfo : EIATTR_KPARAM_INFO
	.align		4
.L_28:
        /*00a8*/ 	.byte	0x04, 0x17
        /*00aa*/ 	.short	(.L_30 - .L_29)
.L_29:
        /*00ac*/ 	.word	0x00000000
        /*00b0*/ 	.short	0x000f
        /*00b2*/ 	.short	0x0050
        /*00b4*/ 	.byte	0x00, 0xf0, 0x11, 0x00


	//----- nvinfo : EIATTR_KPARAM_INFO
	.align		4
.L_30:
        /*00b8*/ 	.byte	0x04, 0x17
        /*00ba*/ 	.short	(.L_32 - .L_31)
.L_31:
        /*00bc*/ 	.word	0x00000000
        /*00c0*/ 	.short	0x000e
        /*00c2*/ 	.short	0x004c
        /*00c4*/ 	.byte	0x00, 0xf0, 0x11, 0x00


	//----- nvinfo : EIATTR_KPARAM_INFO
	.align		4
.L_32:
        /*00c8*/ 	.byte	0x04, 0x17
        /*00ca*/ 	.short	(.L_34 - .L_33)
.L_33:
        /*00cc*/ 	.word	0x00000000
        /*00d0*/ 	.short	0x000d
        /*00d2*/ 	.short	0x0048
        /*00d4*/ 	.byte	0x00, 0xf0, 0x11, 0x00


	//----- nvinfo : EIATTR_KPARAM_INFO
	.align		4
.L_34:
        /*00d8*/ 	.byte	0x04, 0x17
        /*00da*/ 	.short	(.L_36 - .L_35)
.L_35:
        /*00dc*/ 	.word	0x00000000
        /*00e0*/ 	.short	0x000c
        /*00e2*/ 	.short	0x0044
        /*00e4*/ 	.byte	0x00, 0xf0, 0x11, 0x00


	//----- nvinfo : EIATTR_KPARAM_INFO
	.align		4
.L_36:
        /*00e8*/ 	.byte	0x04, 0x17
        /*00ea*/ 	.short	(.L_38 - .L_37)
.L_37:
        /*00ec*/ 	.word	0x00000000
        /*00f0*/ 	.short	0x000b
        /*00f2*/ 	.short	0x0040
        /*00f4*/ 	.byte	0x00, 0xf0, 0x11, 0x00


	//----- nvinfo : EIATTR_KPARAM_INFO
	.align		4
.L_38:
        /*00f8*/ 	.byte	0x04, 0x17
        /*00fa*/ 	.short	(.L_40 - .L_39)
.L_39:
        /*00fc*/ 	.word	0x00000000
        /*0100*/ 	.short	0x000a
        /*0102*/ 	.short	0x003c
        /*0104*/ 	.byte	0x00, 0xf0, 0x11, 0x00


	//----- nvinfo : EIATTR_KPARAM_INFO
	.align		4
.L_40:
        /*0108*/ 	.byte	0x04, 0x17
        /*010a*/ 	.short	(.L_42 - .L_41)
.L_41:
        /*010c*/ 	.word	0x00000000
        /*0110*/ 	.short	0x0009
        /*0112*/ 	.short	0x0038
        /*0114*/ 	.byte	0x00, 0xf0, 0x11, 0x00


	//----- nvinfo : EIATTR_KPARAM_INFO
	.align		4
.L_42:
        /*0118*/ 	.byte	0x04, 0x17
        /*011a*/ 	.short	(.L_44 - .L_43)
.L_43:
        /*011c*/ 	.word	0x00000000
        /*0120*/ 	.short	0x0008
        /*0122*/ 	.short	0x0034
        /*0124*/ 	.byte	0x00, 0xf0, 0x11, 0x00


	//----- nvinfo : EIATTR_KPARAM_INFO
	.align		4
.L_44:
        /*0128*/ 	.byte	0x04, 0x17
        /*012a*/ 	.short	(.L_46 - .L_45)
.L_45:
        /*012c*/ 	.word	0x00000000
        /*0130*/ 	.short	0x0007
        /*0132*/ 	.short	0x0030
        /*0134*/ 	.byte	0x00, 0xf0, 0x11, 0x00


	//----- nvinfo : EIATTR_KPARAM_INFO
	.align		4
.L_46:
        /*0138*/ 	.byte	0x04, 0x17
        /*013a*/ 	.short	(.L_48 - .L_47)
.L_47:
        /*013c*/ 	.word	0x00000000
        /*0140*/ 	.short	0x0006
        /*0142*/ 	.short	0x002c
        /*0144*/ 	.byte	0x00, 0xf0, 0x11, 0x00


	//----- nvinfo : EIATTR_KPARAM_INFO
	.align		4
.L_48:
        /*0148*/ 	.byte	0x04, 0x17
        /*014a*/ 	.short	(.L_50 - .L_49)
.L_49:
        /*014c*/ 	.word	0x00000000
        /*0150*/ 	.short	0x0005
        /*0152*/ 	.short	0x0028
        /*0154*/ 	.byte	0x00, 0xf0, 0x11, 0x00


	//----- nvinfo : EIATTR_KPARAM_INFO
	.align		4
.L_50:
        /*0158*/ 	.byte	0x04, 0x17
        /*015a*/ 	.short	(.L_52 - .L_51)
.L_51:
        /*015c*/ 	.word	0x00000000
        /*0160*/ 	.short	0x0004
        /*0162*/ 	.short	0x0020
        /*0164*/ 	.byte	0x00, 0xf4, 0x21, 0x00


	//----- nvinfo : EIATTR_KPARAM_INFO
	.align		4
.L_52:
        /*0168*/ 	.byte	0x04, 0x17
        /*016a*/ 	.short	(.L_54 - .L_53)
.L_53:
        /*016c*/ 	.word	0x00000000
        /*0170*/ 	.short	0x0003
        /*0172*/ 	.short	0x0018
        /*0174*/ 	.byte	0x00, 0xf4, 0x21, 0x00


	//----- nvinfo : EIATTR_KPARAM_INFO
	.align		4
.L_54:
        /*0178*/ 	.byte	0x04, 0x17
        /*017a*/ 	.short	(.L_56 - .L_55)
.L_55:
        /*017c*/ 	.word	0x00000000
        /*0180*/ 	.short	0x0002
        /*0182*/ 	.short	0x0010
        /*0184*/ 	.byte	0x00, 0xf4, 0x21, 0x00


	//----- nvinfo : EIATTR_KPARAM_INFO
	.align		4
.L_56:
        /*0188*/ 	.byte	0x04, 0x17
        /*018a*/ 	.short	(.L_58 - .L_57)
.L_57:
        /*018c*/ 	.word	0x00000000
        /*0190*/ 	.short	0x0001
        /*0192*/ 	.short	0x0008
        /*0194*/ 	.byte	0x00, 0xf4, 0x21, 0x00


	//----- nvinfo : EIATTR_KPARAM_INFO
	.align		4
.L_58:
        /*0198*/ 	.byte	0x04, 0x17
        /*019a*/ 	.short	(.L_60 - .L_59)
.L_59:
        /*019c*/ 	.word	0x00000000
        /*01a0*/ 	.short	0x0000
        /*01a2*/ 	.short	0x0000
        /*01a4*/ 	.byte	0x00, 0xf4, 0x21, 0x00


	//----- nvinfo : EIATTR_SPARSE_MMA_MASK
	.align		4
.L_60:
        /*01a8*/ 	.byte	0x03, 0x50
        /*01aa*/ 	.short	0x0000


	//----- nvinfo : EIATTR_MAXREG_COUNT
	.align		4
        /*01ac*/ 	.byte	0x03, 0x1b
        /*01ae*/ 	.short	0x00ff


	//----- nvinfo : EIATTR_NUM_BARRIERS
	.align		4
        /*01b0*/ 	.byte	0x02, 0x4c
        /*01b2*/ 	.byte	0x01
	.zero		1


	//----- nvinfo : EIATTR_COOP_GROUP_MASK_REGIDS
	.align		4
        /*01b4*/ 	.byte	0x04, 0x29
        /*01b6*/ 	.short	(.L_62 - .L_61)


	//   ....[0]....
.L_61:
        /*01b8*/ 	.word	0xffffffff


	//   ....[1]....
        /*01bc*/ 	.word	0xffffffff


	//   ....[2]....
        /*01c0*/ 	.word	0xffffffff


	//   ....[3]....
        /*01c4*/ 	.word	0xffffffff


	//   ....[4]....
        /*01c8*/ 	.word	0xffffffff


	//   ....[5]....
        /*01cc*/ 	.word	0xffffffff


	//   ....[6]....
        /*01d0*/ 	.word	0xffffffff


	//   ....[7]....
        /*01d4*/ 	.word	0xffffffff


	//   ....[8]....
        /*01d8*/ 	.word	0xffffffff


	//   ....[9]....
        /*01dc*/ 	.word	0xffffffff


	//   ....[10]....
        /*01e0*/ 	.word	0xffffffff


	//   ....[11]....
        /*01e4*/ 	.word	0xffffffff


	//   ....[12]....
        /*01e8*/ 	.word	0xffffffff


	//   ....[13]....
        /*01ec*/ 	.word	0xffffffff


	//   ....[14]....
        /*01f0*/ 	.word	0xffffffff


	//   ....[15]....
        /*01f4*/ 	.word	0xffffffff


	//   ....[16]....
        /*01f8*/ 	.word	0xffffffff


	//   ....[17]....
        /*01fc*/ 	.word	0xffffffff


	//   ....[18]....
        /*0200*/ 	.word	0xffffffff


	//   ....[19]....
        /*0204*/ 	.word	0xffffffff


	//----- nvinfo : EIATTR_COOP_GROUP_INSTR_OFFSETS
	.align		4
.L_62:
        /*0208*/ 	.byte	0x04, 0x28
        /*020a*/ 	.short	(.L_64 - .L_63)


	//   ....[0]....
.L_63:
        /*020c*/ 	.word	0x00002e20


	//   ....[1]....
        /*0210*/ 	.word	0x00002e30


	//   ....[2]....
        /*0214*/ 	.word	0x00002e40


	//   ....[3]....
        /*0218*/ 	.word	0x00002e50


	//   ....[4]....
        /*021c*/ 	.word	0x00002ea0


	//   ....[5]....
        /*0220*/ 	.word	0x00002ec0


	//   ....[6]....
        /*0224*/ 	.word	0x00002ed0


	//   ....[7]....
        /*0228*/ 	.word	0x00002ee0


	//   ....[8]....
        /*022c*/ 	.word	0x00003090


	//   ....[9]....
        /*0230*/ 	.word	0x000030b0


	//   ....[10]....
        /*0234*/ 	.word	0x00003320


	//   ....[11]....
        /*0238*/ 	.word	0x00003330


	//   ....[12]....
        /*023c*/ 	.word	0x00003350


	//   ....[13]....
        /*0240*/ 	.word	0x00003360


	//   ....[14]....
        /*0244*/ 	.word	0x000033a0


	//   ....[15]....
        /*0248*/ 	.word	0x000033c0


	//   ....[16]....
        /*024c*/ 	.word	0x000033d0


	//   ....[17]....
        /*0250*/ 	.word	0x000033e0


	//   ....[18]....
        /*0254*/ 	.word	0x000034a0


	//   ....[19]....
        /*0258*/ 	.word	0x000034c0


	//----- nvinfo : EIATTR_VRC_CTA_INIT_COUNT
	.align		4
.L_64:
        /*025c*/ 	.byte	0x02, 0x4a
	.zero		1
	.zero		1


	//----- nvinfo : EIATTR_EXIT_INSTR_OFFSETS
	.align		4
        /*0260*/ 	.byte	0x04, 0x1c
        /*0262*/ 	.short	(.L_66 - .L_65)


	//   ....[0]....
.L_65:
        /*0264*/ 	.word	0x00005e10


	//   ....[1]....
        /*0268*/ 	.word	0x00005e40


	//----- nvinfo : EIATTR_REQNTID
	.align		4
.L_66:
        /*026c*/ 	.byte	0x04, 0x10
        /*026e*/ 	.short	(.L_68 - .L_67)
.L_67:
        /*0270*/ 	.word	0x00000100
        /*0274*/ 	.word	0x00000001
        /*0278*/ 	.word	0x00000001


	//----- nvinfo : EIATTR_CBANK_PARAM_SIZE
	.align		4
.L_68:
        /*027c*/ 	.byte	0x03, 0x19
        /*027e*/ 	.short	0x0088


	//----- nvinfo : EIATTR_PARAM_CBANK
	.align		4
        /*0280*/ 	.byte	0x04, 0x0a
        /*0282*/ 	.short	(.L_70 - .L_69)
	.align		4
.L_69:
        /*0284*/ 	.word	index@(.nv.constant0.attn_fwd)
        /*0288*/ 	.short	0x0380
        /*028a*/ 	.short	0x0088


	//----- nvinfo : EIATTR_SW_WAR
	.align		4
.L_70:
        /*028c*/ 	.byte	0x04, 0x36
        /*028e*/ 	.short	(.L_72 - .L_71)
.L_71:
        /*0290*/ 	.word	0x00000008
.L_72:


//--------------------- .nv.compat                --------------------------
	.section	.nv.compat,"",@"SHT_CUDA_COMPAT_INFO"
	.align	4
        /*0000*/ 	.byte	0x02, 0x02, 0x01, 0x00, 0x02, 0x05, 0x05, 0x00, 0x02, 0x03, 0x00, 0x00, 0x02, 0x06, 0x01, 0x00


//--------------------- .nv.callgraph             --------------------------
	.section	.nv.callgraph,"",@"SHT_CUDA_CALLGRAPH"
	.align	4
	.sectionentsize	8
	.align		4
        /*0000*/ 	.word	0x00000000
	.align		4
        /*0004*/ 	.word	0xffffffff
	.align		4
        /*0008*/ 	.word	0x00000000
	.align		4
        /*000c*/ 	.word	0xfffffffe
	.align		4
        /*0010*/ 	.word	0x00000000
	.align		4
        /*0014*/ 	.word	0xfffffffd
	.align		4
        /*0018*/ 	.word	0x00000000
	.align		4
        /*001c*/ 	.word	0xfffffffc


//--------------------- .nv.constant4             --------------------------
	.section	.nv.constant4,"a",@progbits
	.align	8
	.align		8
.nv.constant4:
        /*0000*/ 	.dword	_$_str


//--------------------- .text.attn_fwd            --------------------------
	.section	.text.attn_fwd,"ax",@progbits
	.align	128
        .global         attn_fwd
        .type           attn_fwd,@function
        .size           attn_fwd,(.L_x_3 - attn_fwd)
        .other          attn_fwd,@"STO_CUDA_ENTRY STV_DEFAULT"
attn_fwd:
.text.attn_fwd:
[----:B------:R-:W0:Y:S01]  /*0000*/  LDC R1, c[0x0][0x37c] ;  /* 0x0000df00ff017b82 */ /* 0x000e220000000800 */
[----:B------:R-:W1:Y:S07]  /*0010*/  S2R R18, SR_CTAID.X ;  /* 0x0000000000127919 */ /* 0x000e6e0000002500 */
[----:B------:R-:W2:Y:S01]  /*0020*/  S2UR UR7, SR_CTAID.Y ;  /* 0x00000000000779c3 */ /* 0x000ea20000002600 */
[----:B------:R-:W2:Y:S01]  /*0030*/  LDCU.64 UR4, c[0x0][0x3b0] ;  /* 0x00007600ff0477ac */ /* 0x000ea20008000a00 */
[----:B------:R-:W3:Y:S01]  /*0040*/  S2R R45, SR_TID.X ;  /* 0x00000000002d7919 */ /* 0x000ee20000002100 */
[----:B------:R-:W4:Y:S05]  /*0050*/  LDCU.64 UR10, c[0x0][0x358] ;  /* 0x00006b00ff0a77ac */ /* 0x000f2a0008000a00 */
[----:B------:R-:W5:Y:S08]  /*0060*/  LDC R48, c[0x0][0x3b8] ;  /* 0x0000ee00ff307b82 */ /* 0x000f700000000800 */
[----:B------:R-:W0:Y:S01]  /*0070*/  LDC.64 R8, c[0x0][0x380] ;  /* 0x0000e000ff087b82 */ /* 0x000e220000000a00 */
[----:B--2---:R-:W-:-:S04]  /*0080*/  UIMAD UR4, UR7, UR4, URZ ;  /* 0x00000004070472a4 */ /* 0x004fc8000f8e02ff */
[----:B------:R-:W-:Y:S01]  /*0090*/  USHF.L.U32 UR6, UR4, 0x1, URZ ;  /* 0x0000000104067899 */ /* 0x000fe200080006ff */
[----:B-1----:R-:W-:Y:S01]  /*00a0*/  IMAD.SHL.U32 R18, R18, 0x20, RZ ;  /* 0x0000002012127824 */ /* 0x002fe200078e00ff */
[----:B---3--:R-:W-:-:S04]  /*00b0*/  SHF.R.U32.HI R16, RZ, 0x5, R45 ;  /* 0x00000005ff107819 */ /* 0x008fc8000001162d */
[----:B------:R-:W-:Y:S02]  /*00c0*/  LOP3.LUT R0, R18, 0x1f, R45, 0xf8, !PT ;  /* 0x0000001f12007812 */ /* 0x000fe400078ef82d */
[----:B------:R-:W-:-:S03]  /*00d0*/  SGXT.U32 R16, R16, 0x3 ;  /* 0x000000031010781a */ /* 0x000fc60000000000 */
[----:B------:R-:W-:Y:S01]  /*00e0*/  IMAD R2, R0, UR5, RZ ;  /* 0x0000000500027c24 */ /* 0x000fe2000f8e02ff */
[----:B------:R-:W-:Y:S01]  /*00f0*/  UIMAD.WIDE UR4, UR4, 0x2, URZ ;  /* 0x00000002040478a5 */ /* 0x000fe2000f8e02ff */
[----:B-----5:R-:W-:Y:S02]  /*0100*/  IMAD R5, R16, R48, RZ ;  /* 0x0000003010057224 */ /* 0x020fe400078e02ff */
[----:B------:R-:W-:Y:S02]  /*0110*/  IMAD.SHL.U32 R3, R2, 0x2, RZ ;  /* 0x0000000202037824 */ /* 0x000fe400078e00ff */
[----:B------:R-:W-:Y:S02]  /*0120*/  IMAD R7, R48, 0x8, R5 ;  /* 0x0000000830077824 */ /* 0x000fe400078e0205 */
[----:B------:R-:W-:Y:S01]  /*0130*/  IMAD.HI R2, R2, 0x2, RZ ;  /* 0x0000000202027827 */ /* 0x000fe200078e02ff */
[----:B0-----:R-:W-:-:S03]  /*0140*/  IADD3 R44, P0, P1, R3, UR6, R8 ;  /* 0x00000006032c7c10 */ /* 0x001fc6000f91e008 */
[----:B------:R-:W-:Y:S01]  /*0150*/  IMAD R8, R48, 0x8, R7 ;  /* 0x0000000830087824 */ /* 0x000fe200078e0207 */
[----:B------:R-:W-:Y:S02]  /*0160*/  IADD3.X R46, PT, PT, R2, UR5, R9, P0, P1 ;  /* 0x00000005022e7c10 */ /* 0x000fe400087e2409 */
[-C--:B------:R-:W-:Y:S01]  /*0170*/  LEA R2, P0, R5, R44.reuse, 0x1 ;  /* 0x0000002c05027211 */ /* 0x080fe200078008ff */
[C---:B------:R-:W-:Y:S01]  /*0180*/  IMAD R9, R48.reuse, 0x8, R8 ;  /* 0x0000000830097824 */ /* 0x040fe200078e0208 */
[----:B------:R-:W-:Y:S02]  /*0190*/  LEA R4, P1, R7, R44, 0x1 ;  /* 0x0000002c07047211 */ /* 0x000fe400078208ff */
[----:B------:R-:W-:Y:S01]  /*01a0*/  LEA.HI.X.SX32 R3, R5, R46, 0x1, P0 ;  /* 0x0000002e05037211 */ /* 0x000fe200000f0eff */
[----:B------:R-:W-:Y:S01]  /*01b0*/  IMAD R11, R48, 0x8, R9 ;  /* 0x00000008300b7824 */ /* 0x000fe200078e0209 */
[----:B------:R-:W-:Y:S02]  /*01c0*/  LEA R6, P0, R8, R44, 0x1 ;  /* 0x0000002c08067211 */ /* 0x000fe400078008ff */
[----:B------:R-:W-:Y:S01]  /*01d0*/  LEA.HI.X.SX32 R5, R7, R46, 0x1, P1 ;  /* 0x0000002e07057211 */ /* 0x000fe200008f0eff */
[----:B----4-:R-:W2:Y:S01]  /*01e0*/  LDG.E.U16 R17, desc[UR10][R2.64] ;  /* 0x0000000a02117981 */ /* 0x010ea2000c1e1500 */
[----:B------:R-:W-:-:S02]  /*01f0*/  LEA R13, R48, R11, 0x3 ;  /* 0x0000000b300d7211 */ /* 0x000fc400078e18ff */
[----:B------:R-:W-:Y:S01]  /*0200*/  LEA.HI.X.SX32 R7, R8, R46, 0x1, P0 ;  /* 0x0000002e08077211 */ /* 0x000fe200000f0eff */
[----:B------:R-:W3:Y:S01]  /*0210*/  LDG.E.U16 R19, desc[UR10][R4.64] ;  /* 0x0000000a04137981 */ /* 0x000ee2000c1e1500 */
[C---:B------:R-:W-:Y:S01]  /*0220*/  LEA R8, P0, R9.reuse, R44, 0x1 ;  /* 0x0000002c09087211 */ /* 0x040fe200078008ff */
[C---:B------:R-:W-:Y:S02]  /*0230*/  IMAD R14, R48.reuse, 0x8, R13 ;  /* 0x00000008300e7824 */ /* 0x040fe400078e020d */
[----:B------:R0:W4:Y:S01]  /*0240*/  LDG.E.U16 R20, desc[UR10][R6.64] ;  /* 0x0000000a06147981 */ /* 0x000122000c1e1500 */
[----:B------:R-:W-:Y:S01]  /*0250*/  LEA.HI.X.SX32 R9, R9, R46, 0x1, P0 ;  /* 0x0000002e09097211 */ /* 0x000fe200000f0eff */
[----:B------:R-:W-:Y:S01]  /*0260*/  IMAD R15, R48, 0x8, R14 ;  /* 0x00000008300f7824 */ /* 0x000fe200078e020e */
[CC--:B------:R-:W-:Y:S02]  /*0270*/  LEA R10, P0, R11.reuse, R44.reuse, 0x1 ;  /* 0x0000002c0b0a7211 */ /* 0x0c0fe400078008ff */
[----:B------:R-:W-:Y:S01]  /*0280*/  LEA R12, P1, R14, R44, 0x1 ;  /* 0x0000002c0e0c7211 */ /* 0x000fe200078208ff */
[----:B------:R1:W5:Y:S01]  /*0290*/  LDG.E.U16 R21, desc[UR10][R8.64] ;  /* 0x0000000a08157981 */ /* 0x000362000c1e1500 */
[----:B------:R-:W-:Y:S01]  /*02a0*/  LEA.HI.X.SX32 R11, R11, R46, 0x1, P0 ;  /* 0x0000002e0b0b7211 */ /* 0x000fe200000f0eff */
[----:B0-----:R-:W-:Y:S01]  /*02b0*/  IMAD R7, R48, 0x8, R15 ;  /* 0x0000000830077824 */ /* 0x001fe200078e020f */
[----:B------:R-:W-:-:S03]  /*02c0*/  LEA R2, P0, R13, R44, 0x1 ;  /* 0x0000002c0d027211 */ /* 0x000fc600078008ff */
[----:B------:R0:W5:Y:S01]  /*02d0*/  LDG.E.U16 R22, desc[UR10][R10.64] ;  /* 0x0000000a0a167981 */ /* 0x000162000c1e1500 */
[----:B-1----:R-:W-:Y:S01]  /*02e0*/  IMAD R9, R48, 0x8, R7 ;  /* 0x0000000830097824 */ /* 0x002fe200078e0207 */
[-C--:B------:R-:W-:Y:S02]  /*02f0*/  LEA.HI.X.SX32 R3, R13, R46.reuse, 0x1, P0 ;  /* 0x0000002e0d037211 */ /* 0x080fe400000f0eff */
[----:B------:R-:W-:Y:S01]  /*0300*/  LEA.HI.X.SX32 R13, R14, R46, 0x1, P1 ;  /* 0x0000002e0e0d7211 */ /* 0x000fe200008f0eff */
[C---:B------:R-:W-:Y:S01]  /*0310*/  IMAD R14, R48.reuse, 0x8, R9 ;  /* 0x00000008300e7824 */ /* 0x040fe200078e0209 */
[C---:B------:R-:W-:Y:S01]  /*0320*/  LEA R4, P0, R15.reuse, R44, 0x1 ;  /* 0x0000002c0f047211 */ /* 0x040fe200078008ff */
[----:B------:R-:W5:Y:S03]  /*0330*/  LDG.E.U16 R23, desc[UR10][R2.64] ;  /* 0x0000000a02177981 */ /* 0x000f66000c1e1500 */
[----:B------:R-:W-:Y:S01]  /*0340*/  LEA.HI.X.SX32 R5, R15, R46, 0x1, P0 ;  /* 0x0000002e0f057211 */ /* 0x000fe200000f0eff */
[----:B------:R-:W-:Y:S01]  /*0350*/  IMAD R15, R48, 0x8, R14 ;  /* 0x00000008300f7824 */ /* 0x000fe200078e020e */
[-C--:B------:R-:W-:Y:S01]  /*0360*/  LEA R6, P0, R7, R44.reuse, 0x1 ;  /* 0x0000002c07067211 */ /* 0x080fe200078008ff */
[----:B------:R1:W5:Y:S01]  /*0370*/  LDG.E.U16 R24, desc[UR10][R12.64] ;  /* 0x0000000a0c187981 */ /* 0x000362000c1e1500 */
[----:B0-----:R-:W-:-:S02]  /*0380*/  LEA R10, P1, R14, R44, 0x1 ;  /* 0x0000002c0e0a7211 */ /* 0x001fc400078208ff */
[----:B------:R-:W-:Y:S01]  /*0390*/  LEA.HI.X.SX32 R7, R7, R46, 0x1, P0 ;  /* 0x0000002e07077211 */ /* 0x000fe200000f0eff */
[----:B------:R0:W5:Y:S01]  /*03a0*/  LDG.E.U16 R25, desc[UR10][R4.64] ;  /* 0x0000000a04197981 */ /* 0x000162000c1e1500 */
[C---:B------:R-:W-:Y:S02]  /*03b0*/  LEA R8, P0, R9.reuse, R44, 0x1 ;  /* 0x0000002c09087211 */ /* 0x040fe400078008ff */
[----:B-1----:R-:W-:Y:S01]  /*03c0*/  LEA R12, R48, R15, 0x3 ;  /* 0x0000000f300c7211 */ /* 0x002fe200078e18ff */
[----:B------:R-:W5:Y:S01]  /*03d0*/  LDG.E.U16 R26, desc[UR10][R6.64] ;  /* 0x0000000a061a7981 */ /* 0x000f62000c1e1500 */
[----:B------:R-:W-:-:S03]  /*03e0*/  LEA.HI.X.SX32 R9, R9, R46, 0x1, P0 ;  /* 0x0000002e09097211 */ /* 0x000fc600000f0eff */
[----:B------:R-:W-:Y:S01]  /*03f0*/  IMAD R13, R48, 0x8, R12 ;  /* 0x00000008300d7824 */ /* 0x000fe200078e020c */
[----:B------:R-:W-:Y:S01]  /*0400*/  LEA.HI.X.SX32 R11, R14, R46, 0x1, P1 ;  /* 0x0000002e0e0b7211 */ /* 0x000fe200008f0eff */
[----:B------:R-:W5:Y:S01]  /*0410*/  LDG.E.U16 R27, desc[UR10][R8.64] ;  /* 0x0000000a081b7981 */ /* 0x000f62000c1e1500 */
[C---:B------:R-:W-:Y:S01]  /*0420*/  LEA R2, P0, R15.reuse, R44, 0x1 ;  /* 0x0000002c0f027211 */ /* 0x040fe200078008ff */
[C---:B------:R-:W-:Y:S02]  /*0430*/  IMAD R14, R48.reuse, 0x8, R13 ;  /* 0x00000008300e7824 */ /* 0x040fe400078e020d */
[----:B------:R1:W5:Y:S01]  /*0440*/  LDG.E.U16 R28, desc[UR10][R10.64] ;  /* 0x0000000a0a1c7981 */ /* 0x000362000c1e1500 */
[----:B------:R-:W-:Y:S01]  /*0450*/  LEA.HI.X.SX32 R3, R15, R46, 0x1, P0 ;  /* 0x0000002e0f037211 */ /* 0x000fe200000f0eff */
[----:B------:R-:W-:Y:S01]  /*0460*/  IMAD R15, R48, 0x8, R14 ;  /* 0x00000008300f7824 */ /* 0x000fe200078e020e */
[----:B0-----:R-:W-:-:S03]  /*0470*/  LEA R4, P0, R12, R44, 0x1 ;  /* 0x0000002c0c047211 */ /* 0x001fc600078008ff */
[----:B------:R0:W5:Y:S01]  /*0480*/  LDG.E.U16 R29, desc[UR10][R2.64] ;  /* 0x0000000a021d7981 */ /* 0x000162000c1e1500 */
[----:B------:R-:W-:Y:S01]  /*0490*/  LEA.HI.X.SX32 R5, R12, R46, 0x1, P0 ;  /* 0x0000002e0c057211 */ /* 0x000fe200000f0eff */
[----:B-1----:R-:W-:Y:S01]  /*04a0*/  IMAD R10, R48, 0x8, R15 ;  /* 0x00000008300a7824 */ /* 0x002fe200078e020f */
[----:B------:R-:W-:-:S03]  /*04b0*/  LEA R6, P0, R13, R44, 0x1 ;  /* 0x0000002c0d067211 */ /* 0x000fc600078008ff */
[----:B------:R-:W5:Y:S01]  /*04c0*/  LDG.E.U16 R30, desc[UR10][R4.64] ;  /* 0x0000000a041e7981 */ /* 0x000f62000c1e1500 */
[----:B------:R-:W-:Y:S01]  /*04d0*/  LEA R12, P1, R14, R44, 0x1 ;  /* 0x0000002c0e0c7211 */ /* 0x000fe200078208ff */
[----:B------:R-:W-:Y:S01]  /*04e0*/  IMAD R11, R48, 0x8, R10 ;  /* 0x00000008300b7824 */ /* 0x000fe200078e020a */
[-C--:B------:R-:W-:Y:S02]  /*04f0*/  LEA.HI.X.SX32 R7, R13, R46.reuse, 0x1, P0 ;  /* 0x0000002e0d077211 */ /* 0x080fe400000f0eff */
[----:B------:R-:W-:Y:S01]  /*0500*/  LEA.HI.X.SX32 R13, R14, R46, 0x1, P1 ;  /* 0x0000002e0e0d7211 */ /* 0x000fe200008f0eff */
[C---:B------:R-:W-:Y:S01]  /*0510*/  IMAD R14, R48.reuse, 0x8, R11 ;  /* 0x00000008300e7824 */ /* 0x040fe200078e020b */
[C---:B------:R-:W-:Y:S01]  /*0520*/  LEA R8, P0, R15.reuse, R44, 0x1 ;  /* 0x0000002c0f087211 */ /* 0x040fe200078008ff */
[----:B------:R-:W5:Y:S03]  /*0530*/  LDG.E.U16 R31, desc[UR10][R6.64] ;  /* 0x0000000a061f7981 */ /* 0x000f66000c1e1500 */
[----:B------:R-:W-:Y:S01]  /*0540*/  LEA.HI.X.SX32 R9, R15, R46, 0x1, P0 ;  /* 0x0000002e0f097211 */ /* 0x000fe200000f0eff */
[----:B------:R1:W5:Y:S01]  /*0550*/  LDG.E.U16 R32, desc[UR10][R12.64] ;  /* 0x0000000a0c207981 */ /* 0x000362000c1e1500 */
[----:B------:R-:W-:-:S02]  /*0560*/  LEA R15, R48, R14, 0x3 ;  /* 0x0000000e300f7211 */ /* 0x000fc400078e18ff */
[C---:B0-----:R-:W-:Y:S01]  /*0570*/  LEA R2, P0, R10.reuse, R44, 0x1 ;  /* 0x0000002c0a027211 */ /* 0x041fe200078008ff */
[----:B------:R0:W5:Y:S03]  /*0580*/  LDG.E.U16 R33, desc[UR10][R8.64] ;  /* 0x0000000a08217981 */ /* 0x000166000c1e1500 */
[----:B------:R-:W-:Y:S01]  /*0590*/  LEA.HI.X.SX32 R3, R10, R46, 0x1, P0 ;  /* 0x0000002e0a037211 */ /* 0x000fe200000f0eff */
[----:B-1----:R-:W-:Y:S01]  /*05a0*/  IMAD R12, R48, 0x8, R15 ;  /* 0x00000008300c7824 */ /* 0x002fe200078e020f */
[----:B------:R-:W-:-:S03]  /*05b0*/  LEA R4, P0, R11, R44, 0x1 ;  /* 0x0000002c0b047211 */ /* 0x000fc600078008ff */
[----:B------:R1:W5:Y:S01]  /*05c0*/  LDG.E.U16 R34, desc[UR10][R2.64] ;  /* 0x0000000a02227981 */ /* 0x000362000c1e1500 */
        /* <DEDUP_REMOVED lines=8> */
[----:B------:R-:W-:Y:S01]  /*0650*/  IMAD R15, R48, 0x8, R14 ;  /* 0x00000008300f7824 */ /* 0x000fe200078e020e */
[C---:B0-----:R-:W-:Y:S01]  /*0660*/  LEA R8, P0, R12.reuse, R44, 0x1 ;  /* 0x0000002c0c087211 */ /* 0x041fe200078008ff */
[----:B------:R0:W5:Y:S03]  /*0670*/  LDG.E.U16 R36, desc[UR10][R10.64] ;  /* 0x0000000a0a247981 */ /* 0x000166000c1e1500 */
[----:B------:R-:W-:Y:S01]  /*0680*/  LEA.HI.X.SX32 R9, R12, R46, 0x1, P0 ;  /* 0x0000002e0c097211 */ /* 0x000fe200000f0eff */
[----:B------:R0:W5:Y:S01]  /*0690*/  LDG.E.U16 R37, desc[UR10][R6.64] ;  /* 0x0000000a06257981 */ /* 0x000162000c1e1500 */
[CC--:B-1----:R-:W-:Y:S01]  /*06a0*/  LEA R2, P0, R13.reuse, R44.reuse, 0x1 ;  /* 0x0000002c0d027211 */ /* 0x0c2fe200078008ff */
[----:B0-----:R-:W-:Y:S01]  /*06b0*/  IMAD R10, R48, 0x8, R15 ;  /* 0x00000008300a7824 */ /* 0x001fe200078e020f */
[----:B------:R-:W-:Y:S01]  /*06c0*/  LEA R12, P1, R14, R44, 0x1 ;  /* 0x0000002c0e0c7211 */ /* 0x000fe200078208ff */
[----:B------:R-:W5:Y:S02]  /*06d0*/  LDG.E.U16 R38, desc[UR10][R8.64] ;  /* 0x0000000a08267981 */ /* 0x000f64000c1e1500 */
[----:B------:R-:W-:Y:S01]  /*06e0*/  IMAD R11, R48, 0x8, R10 ;  /* 0x00000008300b7824 */ /* 0x000fe200078e020a */
[----:B------:R-:W-:-:S02]  /*06f0*/  LEA.HI.X.SX32 R3, R13, R46, 0x1, P0 ;  /* 0x0000002e0d037211 */ /* 0x000fc400000f0eff */
[----:B------:R-:W-:Y:S02]  /*0700*/  LEA.HI.X.SX32 R13, R14, R46, 0x1, P1 ;  /* 0x0000002e0e0d7211 */ /* 0x000fe400008f0eff */
[C---:B------:R-:W-:Y:S01]  /*0710*/  LEA R4, P0, R15.reuse, R44, 0x1 ;  /* 0x0000002c0f047211 */ /* 0x040fe200078008ff */
[----:B------:R0:W5:Y:S01]  /*0720*/  LDG.E.U16 R39, desc[UR10][R2.64] ;  /* 0x0000000a02277981 */ /* 0x000162000c1e1500 */
[----:B------:R-:W-:Y:S02]  /*0730*/  LEA R14, R48, R11, 0x3 ;  /* 0x0000000b300e7211 */ /* 0x000fe400078e18ff */
[----:B------:R-:W-:Y:S01]  /*0740*/  LEA.HI.X.SX32 R5, R15, R46, 0x1, P0 ;  /* 0x0000002e0f057211 */ /* 0x000fe200000f0eff */
[----:B------:R1:W5:Y:S01]  /*0750*/  LDG.E.U16 R40, desc[UR10][R12.64] ;  /* 0x0000000a0c287981 */ /* 0x000362000c1e1500 */
[----:B------:R-:W-:Y:S01]  /*0760*/  LEA R6, P0, R10, R44, 0x1 ;  /* 0x0000002c0a067211 */ /* 0x000fe200078008ff */
[----:B------:R-:W-:Y:S02]  /*0770*/  IMAD R15, R48, 0x8, R14 ;  /* 0x00000008300f7824 */ /* 0x000fe400078e020e */
[----:B------:R1:W5:Y:S01]  /*0780*/  LDG.E.U16 R41, desc[UR10][R4.64] ;  /* 0x0000000a04297981 */ /* 0x000362000c1e1500 */
[----:B------:R-:W-:Y:S01]  /*0790*/  LEA.HI.X.SX32 R7, R10, R46, 0x1, P0 ;  /* 0x0000002e0a077211 */ /* 0x000fe200000f0eff */
[----:B0-----:R-:W-:Y:S01]  /*07a0*/  IMAD R2, R48, 0x8, R15 ;  /* 0x0000000830027824 */ /* 0x001fe200078e020f */
[----:B------:R-:W-:-:S02]  /*07b0*/  LEA R8, P0, R11, R44, 0x1 ;  /* 0x0000002c0b087211 */ /* 0x000fc400078008ff */
[----:B------:R-:W-:Y:S01]  /*07c0*/  LEA R10, P1, R14, R44, 0x1 ;  /* 0x0000002c0e0a7211 */ /* 0x000fe200078208ff */
[----:B------:R-:W-:Y:S01]  /*07d0*/  IMAD R3, R48, 0x8, R2 ;  /* 0x0000000830037824 */ /* 0x000fe200078e0202 */
[-C--:B------:R-:W-:Y:S01]  /*07e0*/  LEA.HI.X.SX32 R9, R11, R46.reuse, 0x1, P0 ;  /* 0x0000002e0b097211 */ /* 0x080fe200000f0eff */
[----:B------:R0:W5:Y:S01]  /*07f0*/  LDG.E.U16 R42, desc[UR10][R6.64] ;  /* 0x0000000a062a7981 */ /* 0x000162000c1e1500 */
[----:B------:R-:W-:Y:S02]  /*0800*/  LEA.HI.X.SX32 R11, R14, R46, 0x1, P1 ;  /* 0x0000002e0e0b7211 */ /* 0x000fe400008f0eff */
[C---:B------:R-:W-:Y:S01]  /*0810*/  LEA R14, P0, R15.reuse, R44, 0x1 ;  /* 0x0000002c0f0e7211 */ /* 0x040fe200078008ff */
[----:B-1----:R-:W-:Y:S01]  /*0820*/  IMAD R13, R48, 0x8, R3 ;  /* 0x00000008300d7824 */ /* 0x002fe200078e0203 */
[----:B------:R1:W5:Y:S02]  /*0830*/  LDG.E.U16 R43, desc[UR10][R8.64] ;  /* 0x0000000a082b7981 */ /* 0x000364000c1e1500 */
[----:B------:R-:W-:-:S02]  /*0840*/  LEA.HI.X.SX32 R15, R15, R46, 0x1, P0 ;  /* 0x0000002e0f0f7211 */ /* 0x000fc400000f0eff */
[CC--:B------:R-:W-:Y:S01]  /*0850*/  LEA R4, P0, R2.reuse, R44.reuse, 0x1 ;  /* 0x0000002c02047211 */ /* 0x0c0fe200078008ff */
[----:B------:R0:W5:Y:S01]  /*0860*/  LDG.E.U16 R10, desc[UR10][R10.64] ;  /* 0x0000000a0a0a7981 */ /* 0x000162000c1e1500 */
[C---:B------:R-:W-:Y:S02]  /*0870*/  LEA R12, P1, R13.reuse, R44, 0x1 ;  /* 0x0000002c0d0c7211 */ /* 0x040fe400078208ff */
[-C--:B------:R-:W-:Y:S01]  /*0880*/  LEA.HI.X.SX32 R5, R2, R46.reuse, 0x1, P0 ;  /* 0x0000002e02057211 */ /* 0x080fe200000f0eff */
[----:B------:R-:W-:Y:S01]  /*0890*/  IMAD R2, R48, 0x8, R13 ;  /* 0x0000000830027824 */ /* 0x000fe200078e020d */
[----:B------:R-:W-:Y:S01]  /*08a0*/  LEA.HI.X.SX32 R13, R13, R46, 0x1, P1 ;  /* 0x0000002e0d0d7211 */ /* 0x000fe200008f0eff */
[----:B------:R-:W5:Y:S04]  /*08b0*/  LDG.E.U16 R14, desc[UR10][R14.64] ;  /* 0x0000000a0e0e7981 */ /* 0x000f68000c1e1500 */
[----:B------:R-:W5:Y:S01]  /*08c0*/  LDG.E.U16 R12, desc[UR10][R12.64] ;  /* 0x0000000a0c0c7981 */ /* 0x000f62000c1e1500 */
[----:B0-----:R-:W-:-:S04]  /*08d0*/  LEA R6, P0, R3, R44, 0x1 ;  /* 0x0000002c03067211 */ /* 0x001fc800078008ff */
[----:B------:R-:W-:Y:S02]  /*08e0*/  LEA.HI.X.SX32 R7, R3, R46, 0x1, P0 ;  /* 0x0000002e03077211 */ /* 0x000fe400000f0eff */
[C---:B-1----:R-:W-:Y:S02]  /*08f0*/  LEA R8, P0, R2.reuse, R44, 0x1 ;  /* 0x0000002c02087211 */ /* 0x042fe400078008ff */
[----:B------:R0:W5:Y:S02]  /*0900*/  LDG.E.U16 R44, desc[UR10][R4.64] ;  /* 0x0000000a042c7981 */ /* 0x000164000c1e1500 */
[----:B------:R-:W-:Y:S02]  /*0910*/  LEA.HI.X.SX32 R9, R2, R46, 0x1, P0 ;  /* 0x0000002e02097211 */ /* 0x000fe400000f0eff */
[----:B------:R1:W5:Y:S04]  /*0920*/  LDG.E.U16 R6, desc[UR10][R6.64] ;  /* 0x0000000a06067981 */ /* 0x000368000c1e1500 */
[----:B------:R1:W5:Y:S01]  /*0930*/  LDG.E.U16 R8, desc[UR10][R8.64] ;  /* 0x0000000a08087981 */ /* 0x000362000c1e1500 */
[----:B------:R-:W1:Y:S01]  /*0940*/  S2UR UR6, SR_CgaCtaId ;  /* 0x00000000000679c3 */ /* 0x000e620000008800 */
[----:B------:R-:W1:Y:S01]  /*0950*/  S2R R2, SR_TID.X ;  /* 0x0000000000027919 */ /* 0x000e620000002100 */
[----:B------:R-:W-:-:S02]  /*0960*/  LOP3.LUT R3, R45, 0xff, RZ, 0xc0, !PT ;  /* 0x000000ff2d037812 */ /* 0x000fc400078ec0ff */
[----:B------:R-:W-:Y:S01]  /*0970*/  LOP3.LUT R11, R45, 0xc0, RZ, 0xc0, !PT ;  /* 0x000000c02d0b7812 */ /* 0x000fe200078ec0ff */
[----:B------:R-:W-:Y:S02]  /*0980*/  UMOV UR4, 0x400 ;  /* 0x0000040000047882 */ /* 0x000fe40000000000 */
[----:B0-----:R-:W-:Y:S01]  /*0990*/  IMAD.SHL.U32 R4, R3, 0x2, RZ ;  /* 0x0000000203047824 */ /* 0x001fe200078e00ff */
[----:B------:R-:W-:-:S04]  /*09a0*/  SHF.R.U32.HI R11, RZ, 0x2, R11 ;  /* 0x00000002ff0b7819 */ /* 0x000fc8000001160b */
[----:B------:R-:W-:Y:S01]  /*09b0*/  LOP3.LUT R11, R4, R11, RZ, 0x3c, !PT ;  /* 0x0000000b040b7212 */ /* 0x000fe200078e3cff */
[----:B-1----:R-:W-:Y:S01]  /*09c0*/  ULEA UR6, UR6, UR4, 0x18 ;  /* 0x0000000406067291 */ /* 0x002fe2000f8ec0ff */
[----:B------:R-:W-:Y:S01]  /*09d0*/  SHF.R.S32.HI R5, RZ, 0x4, R2 ;  /* 0x00000004ff057819 */ /* 0x000fe20000011402 */
[C---:B------:R-:W-:Y:S01]  /*09e0*/  IMAD.SHL.U32 R7, R2.reuse, 0x8, RZ ;  /* 0x0000000802077824 */ /* 0x040fe200078e00ff */
[C---:B------:R-:W-:Y:S02]  /*09f0*/  LOP3.LUT R15, R2.reuse, 0xe0, RZ, 0xc0, !PT ;  /* 0x000000e0020f7812 */ /* 0x040fe400078ec0ff */
[----:B------:R-:W-:Y:S02]  /*0a00*/  SGXT R5, R5, 0x1 ;  /* 0x000000010505781a */ /* 0x000fe40000000200 */
[C---:B------:R-:W-:Y:S02]  /*0a10*/  LOP3.LUT R46, R2.reuse, 0x3, RZ, 0xc0, !PT ;  /* 0x00000003022e7812 */ /* 0x040fe400078ec0ff */
[----:B------:R-:W-:-:S02]  /*0a20*/  LOP3.LUT R4, R2, 0xc, RZ, 0xc0, !PT ;  /* 0x0000000c02047812 */ /* 0x000fc400078ec0ff */
[----:B------:R-:W-:Y:S02]  /*0a30*/  LOP3.LUT R5, R5, 0x1020, RZ, 0xc0, !PT ;  /* 0x0000102005057812 */ /* 0x000fe400078ec0ff */
[----:B------:R-:W-:Y:S02]  /*0a40*/  LEA R13, R46, R15, 0x1 ;  /* 0x0000000f2e0d7211 */ /* 0x000fe400078e08ff */
[----:B------:R-:W-:Y:S02]  /*0a50*/  LOP3.LUT R7, R7, 0x1f8, RZ, 0xc0, !PT ;  /* 0x000001f807077812 */ /* 0x000fe400078ec0ff */
[----:B------:R-:W-:Y:S01]  /*0a60*/  LOP3.LUT R9, R2, 0xc0, RZ, 0xc0, !PT ;  /* 0x000000c002097812 */ /* 0x000fe200078ec0ff */
[C---:B------:R-:W-:Y:S02]  /*0a70*/  IMAD R46, R4.reuse, 0x2, R5 ;  /* 0x00000002042e7824 */ /* 0x040fe400078e0205 */
[----:B------:R-:W-:Y:S01]  /*0a80*/  IMAD R7, R4, 0x400, R7 ;  /* 0x0000040004077824 */ /* 0x000fe200078e0207 */
[----:B------:R-:W-:Y:S01]  /*0a90*/  SHF.R.U32.HI R4, RZ, 0x1, R9 ;  /* 0x00000001ff047819 */ /* 0x000fe20000011609 */
[----:B------:R-:W-:Y:S01]  /*0aa0*/  IMAD.SHL.U32 R5, R13, 0x10, RZ ;  /* 0x000000100d057824 */ /* 0x000fe200078e00ff */
[----:B------:R-:W-:Y:S01]  /*0ab0*/  MOV R130, 0xff800000 ;  /* 0xff80000000827802 */ /* 0x000fe20000000f00 */
[----:B------:R-:W-:Y:S01]  /*0ac0*/  IMAD.MOV.U32 R224, RZ, RZ, -0x800000 ;  /* 0xff800000ffe07424 */ /* 0x000fe200078e00ff */
[----:B------:R-:W-:Y:S01]  /*0ad0*/  LOP3.LUT R4, R7, R4, RZ, 0x3c, !PT ;  /* 0x0000000407047212 */ /* 0x000fe200078e3cff */
[----:B------:R-:W-:Y:S01]  /*0ae0*/  IMAD.MOV.U32 R128, RZ, RZ, -0x800000 ;  /* 0xff800000ff807424 */ /* 0x000fe200078e00ff */
[----:B------:R-:W-:Y:S01]  /*0af0*/  LOP3.LUT R5, R46, R5, RZ, 0x3c, !PT ;  /* 0x000000052e057212 */ /* 0x000fe200078e3cff */
[----:B------:R-:W-:Y:S01]  /*0b00*/  IMAD.MOV.U32 R222, RZ, RZ, 0x3f800000 ;  /* 0x3f800000ffde7424 */ /* 0x000fe200078e00ff */
[----:B------:R-:W-:Y:S01]  /*0b10*/  CS2R R96, SRZ ;  /* 0x0000000000607805 */ /* 0x000fe2000001ff00 */
[----:B------:R-:W-:Y:S01]  /*0b20*/  IMAD.MOV.U32 R223, RZ, RZ, 0x3f800000 ;  /* 0x3f800000ffdf7424 */ /* 0x000fe200078e00ff */
[----:B------:R-:W-:Y:S01]  /*0b30*/  CS2R R98, SRZ ;  /* 0x0000000000627805 */ /* 0x000fe2000001ff00 */
[----:B------:R-:W-:Y:S01]  /*0b40*/  IMAD.MOV.U32 R220, RZ, RZ, 0x3f800000 ;  /* 0x3f800000ffdc7424 */ /* 0x000fe200078e00ff */
[----:B------:R-:W-:Y:S01]  /*0b50*/  CS2R R72, SRZ ;  /* 0x0000000000487805 */ /* 0x000fe2000001ff00 */
[----:B------:R-:W-:Y:S01]  /*0b60*/  IMAD.MOV.U32 R221, RZ, RZ, 0x3f800000 ;  /* 0x3f800000ffdd7424 */ /* 0x000fe200078e00ff */
[----:B------:R-:W-:-:S02]  /*0b70*/  CS2R R74, SRZ ;  /* 0x00000000004a7805 */ /* 0x000fc4000001ff00 */
[----:B------:R-:W-:Y:S02]  /*0b80*/  CS2R R76, SRZ ;  /* 0x00000000004c7805 */ /* 0x000fe4000001ff00 */
[----:B------:R-:W-:Y:S02]  /*0b90*/  CS2R R78, SRZ ;  /* 0x00000000004e7805 */ /* 0x000fe4000001ff00 */
[----:B------:R-:W-:Y:S02]  /*0ba0*/  CS2R R80, SRZ ;  /* 0x0000000000507805 */ /* 0x000fe4000001ff00 */
[----:B------:R-:W-:Y:S02]  /*0bb0*/  CS2R R82, SRZ ;  /* 0x0000000000527805 */ /* 0x000fe4000001ff00 */
[----:B------:R-:W-:Y:S02]  /*0bc0*/  CS2R R100, SRZ ;  /* 0x0000000000647805 */ /* 0x000fe4000001ff00 */
[----:B------:R-:W-:-:S02]  /*0bd0*/  CS2R R102, SRZ ;  /* 0x0000000000667805 */ /* 0x000fc4000001ff00 */
[----:B------:R-:W-:Y:S02]  /*0be0*/  CS2R R84, SRZ ;  /* 0x0000000000547805 */ /* 0x000fe4000001ff00 */
[----:B------:R-:W-:Y:S02]  /*0bf0*/  CS2R R86, SRZ ;  /* 0x0000000000567805 */ /* 0x000fe4000001ff00 */
[----:B------:R-:W-:Y:S02]  /*0c00*/  CS2R R88, SRZ ;  /* 0x0000000000587805 */ /* 0x000fe4000001ff00 */
[----:B------:R-:W-:Y:S02]  /*0c10*/  CS2R R90, SRZ ;  /* 0x00000000005a7805 */ /* 0x000fe4000001ff00 */
[----:B------:R-:W-:Y:S02]  /*0c20*/  CS2R R92, SRZ ;  /* 0x00000000005c7805 */ /* 0x000fe4000001ff00 */
[----:B------:R-:W-:-:S02]  /*0c30*/  ISETP.GE.U32.AND P5, PT, R3, 0x20, PT ;  /* 0x000000200300780c */ /* 0x000fc40003fa6070 */
[----:B------:R-:W-:Y:S02]  /*0c40*/  CS2R R94, SRZ ;  /* 0x00000000005e7805 */ /* 0x000fe4000001ff00 */
[----:B------:R-:W-:Y:S02]  /*0c50*/  LOP3.LUT R15, R45, 0x1c, RZ, 0xc0, !PT ;  /* 0x0000001c2d0f7812 */ /* 0x000fe400078ec0ff */
[----:B------:R-:W-:Y:S01]  /*0c60*/  SHF.L.U32 R13, R2, 0x4, RZ ;  /* 0x00000004020d7819 */ /* 0x000fe200000006ff */
[----:B--2---:R-:W-:Y:S04]  /*0c70*/  STS.U16 [R11+UR6], R17 ;  /* 0x000000110b007988 */ /* 0x004fe80008000406 */
[----:B---3--:R-:W-:Y:S04]  /*0c80*/  STS.U16 [R11+UR6+0x200], R19 ;  /* 0x000200130b007988 */ /* 0x008fe80008000406 */
[----:B----4-:R-:W-:Y:S04]  /*0c90*/  STS.U16 [R11+UR6+0x400], R20 ;  /* 0x000400140b007988 */ /* 0x010fe80008000406 */
[----:B-----5:R-:W-:Y:S04]  /*0ca0*/  STS.U16 [R11+UR6+0x600], R21 ;  /* 0x000600150b007988 */ /* 0x020fe80008000406 */
[----:B------:R-:W-:Y:S04]  /*0cb0*/  STS.U16 [R11+UR6+0x800], R22 ;  /* 0x000800160b007988 */ /* 0x000fe80008000406 */
[----:B------:R0:W-:Y:S04]  /*0cc0*/  STS.U16 [R11+UR6+0xa00], R23 ;  /* 0x000a00170b007988 */ /* 0x0001e80008000406 */
[----:B------:R-:W-:Y:S04]  /*0cd0*/  STS.U16 [R11+UR6+0xc00], R24 ;  /* 0x000c00180b007988 */ /* 0x000fe80008000406 */
[----:B------:R-:W-:Y:S01]  /*0ce0*/  STS.U16 [R11+UR6+0xe00], R25 ;  /* 0x000e00190b007988 */ /* 0x000fe20008000406 */
[----:B0-----:R-:W-:-:S03]  /*0cf0*/  IMAD.MOV.U32 R23, RZ, RZ, -0x800000 ;  /* 0xff800000ff177424 */ /* 0x001fc600078e00ff */
[----:B------:R-:W-:Y:S04]  /*0d00*/  STS.U16 [R11+UR6+0x1000], R26 ;  /* 0x0010001a0b007988 */ /* 0x000fe80008000406 */
        /* <DEDUP_REMOVED lines=16> */
[----:B------:R0:W-:Y:S02]  /*0e10*/  STS.U16 [R11+UR6+0x3c00], R12 ;  /* 0x003c000c0b007988 */ /* 0x0001e40008000406 */
[----:B0-----:R-:W-:-:S05]  /*0e20*/  VIADD R12, R18, 0x20 ;  /* 0x00000020120c7836 */ /* 0x001fca0000000000 */
[----:B------:R-:W-:Y:S01]  /*0e30*/  ISETP.GE.AND P0, PT, R12, 0x1, PT ;  /* 0x000000010c00780c */ /* 0x000fe20003f06270 */
[----:B------:R-:W-:Y:S04]  /*0e40*/  STS.U16 [R11+UR6+0x3200], R43 ;  /* 0x0032002b0b007988 */ /* 0x000fe80008000406 */
[----:B------:R-:W-:Y:S04]  /*0e50*/  STS.U16 [R11+UR6+0x3400], R10 ;  /* 0x0034000a0b007988 */ /* 0x000fe80008000406 */
[----:B------:R0:W-:Y:S04]  /*0e60*/  STS.U16 [R11+UR6+0x3600], R14 ;  /* 0x0036000e0b007988 */ /* 0x0001e80008000406 */
[----:B------:R-:W-:Y:S04]  /*0e70*/  STS.U16 [R11+UR6+0x3800], R44 ;  /* 0x0038002c0b007988 */ /* 0x000fe80008000406 */
[----:B------:R-:W-:Y:S04]  /*0e80*/  STS.U16 [R11+UR6+0x3a00], R6 ;  /* 0x003a00060b007988 */ /* 0x000fe80008000406 */
[----:B------:R1:W-:Y:S01]  /*0e90*/  STS.U16 [R11+UR6+0x3e00], R8 ;  /* 0x003e00080b007988 */ /* 0x0003e20008000406 */
[----:B0-----:R-:W-:-:S02]  /*0ea0*/  SHF.R.U32.HI R14, RZ, 0x1, R2 ;  /* 0x00000001ff0e7819 */ /* 0x001fc40000011602 */
[----:B-1----:R-:W-:Y:S01]  /*0eb0*/  LOP3.LUT R8, R45, 0x3, RZ, 0xc0, !PT ;  /* 0x000000032d087812 */ /* 0x002fe200078ec0ff */
[----:B------:R-:W-:Y:S06]  /*0ec0*/  @!P0 BRA `(.L_x_0) ;  /* 0x0000003000e88947 */ /* 0x000fec0003800000 */
[----:B------:R-:W0:Y:S01]  /*0ed0*/  LDC R61, c[0x0][0x3d8] ;  /* 0x0000f600ff3d7b82 */ /* 0x000e220000000800 */
[----:B------:R-:W1:Y:S01]  /*0ee0*/  LDCU.64 UR4, c[0x0][0x3d0] ;  /* 0x00007a00ff0477ac */ /* 0x000e620008000a00 */
[----:B------:R-:W-:Y:S01]  /*0ef0*/  ISETP.NE.U32.AND P0, PT, R8, RZ, PT ;  /* 0x000000ff0800720c */ /* 0x000fe20003f05070 */
[----:B------:R-:W-:Y:S01]  /*0f00*/  IMAD.MOV.U32 R222, RZ, RZ, 0x3f800000 ;  /* 0x3f800000ffde7424 */ /* 0x000fe200078e00ff */
[----:B------:R-:W-:Y:S01]  /*0f10*/  LOP3.LUT R8, R45, 0x1f, RZ, 0xc0, !PT ;  /* 0x0000001f2d087812 */ /* 0x000fe200078ec0ff */
[----:B------:R-:W2:Y:S01]  /*0f20*/  LDCU UR8, c[0x0][0x3c8] ;  /* 0x00007900ff0877ac */ /* 0x000ea20008000800 */
[C---:B------:R-:W-:Y:S01]  /*0f30*/  LEA.HI R9, R15.reuse, 0x18, RZ, 0x1e ;  /* 0x000000180f097811 */ /* 0x040fe200078ff0ff */
[----:B------:R-:W-:Y:S01]  /*0f40*/  IMAD.MOV.U32 R220, RZ, RZ, 0x3f800000 ;  /* 0x3f800000ffdc7424 */ /* 0x000fe200078e00ff */
[----:B------:R-:W3:Y:S01]  /*0f50*/  LDC.64 R6, c[0x0][0x3c0] ;  /* 0x0000f000ff067b82 */ /* 0x000ee20000000a00 */
[----:B------:R-:W4:Y:S01]  /*0f60*/  LDCU.64 UR12, c[0x0][0x388] ;  /* 0x00007100ff0c77ac */ /* 0x000f220008000a00 */
[C---:B------:R-:W-:Y:S01]  /*0f70*/  LEA.HI R17, R15.reuse, 0x10, RZ, 0x1e ;  /* 0x000000100f117811 */ /* 0x040fe200078ff0ff */
[----:B------:R-:W-:Y:S01]  /*0f80*/  IMAD.MOV.U32 R221, RZ, RZ, 0x3f800000 ;  /* 0x3f800000ffdd7424 */ /* 0x000fe200078e00ff */
[C---:B------:R-:W-:Y:S01]  /*0f90*/  LEA.HI R11, R15.reuse, 0x8, RZ, 0x1e ;  /* 0x000000080f0b7811 */ /* 0x040fe200078ff0ff */
[----:B------:R-:W0:Y:S01]  /*0fa0*/  LDCU UR9, c[0x0][0x3a8] ;  /* 0x00007500ff0977ac */ /* 0x000e220008000800 */
[----:B------:R-:W-:Y:S01]  /*0fb0*/  LEA.HI R15, R15, R18, RZ, 0x1e ;  /* 0x000000120f0f7211 */ /* 0x000fe200078ff0ff */
[----:B------:R-:W-:Y:S01]  /*0fc0*/  IMAD.IADD R17, R18, 0x1, R17 ;  /* 0x0000000112117824 */ /* 0x000fe200078e0211 */
[----:B------:R-:W5:Y:S01]  /*0fd0*/  LDC.64 R68, c[0x0][0x390] ;  /* 0x0000e400ff447b82 */ /* 0x000f620000000a00 */
[----:B------:R-:W-:Y:S01]  /*0fe0*/  MOV R223, 0x3f800000 ;  /* 0x3f80000000df7802 */ /* 0x000fe20000000f00 */
[----:B-1----:R-:W-:Y:S01]  /*0ff0*/  IMAD R10, R8, UR5, RZ ;  /* 0x00000005080a7c24 */ /* 0x002fe2000f8e02ff */
[----:B------:R-:W-:Y:S01]  /*1000*/  UIMAD UR4, UR7, UR4, URZ ;  /* 0x00000004070472a4 */ /* 0x000fe2000f8e02ff */
[C---:B------:R-:W-:Y:S01]  /*1010*/  ISETP.LT.U32.AND P0, PT, R3.reuse, 0x80, !P0 ;  /* 0x000000800300780c */ /* 0x040fe20004701070 */
[----:B--2---:R-:W-:-:S02]  /*1020*/  IMAD R8, R3, UR8, RZ ;  /* 0x0000000803087c24 */ /* 0x004fc4000f8e02ff */
[----:B------:R-:W-:Y:S01]  /*1030*/  USHF.L.U32 UR8, UR4, 0x1, URZ ;  /* 0x0000000104087899 */ /* 0x000fe200080006ff */
[----:B0-----:R-:W-:Y:S01]  /*1040*/  IMAD R19, R16, R61, RZ ;  /* 0x0000003d10137224 */ /* 0x001fe200078e02ff */
[----:B------:R-:W-:Y:S01]  /*1050*/  UIMAD.WIDE UR4, UR4, 0x2, URZ ;  /* 0x00000002040478a5 */ /* 0x000fe2000f8e02ff */
[----:B------:R-:W-:Y:S02]  /*1060*/  IMAD.IADD R16, R18, 0x1, R9 ;  /* 0x0000000112107824 */ /* 0x000fe400078e0209 */
[C---:B------:R-:W-:Y:S02]  /*1070*/  IMAD R20, R61.reuse, 0x8, R19 ;  /* 0x000000083d147824 */ /* 0x040fe400078e0213 */
[----:B------:R-:W-:Y:S02]  /*1080*/  IMAD.SHL.U32 R219, R8, 0x2, RZ ;  /* 0x0000000208db7824 */ /* 0x000fe400078e00ff */
[----:B------:R-:W-:Y:S01]  /*1090*/  IMAD R21, R61, 0x8, R20 ;  /* 0x000000083d157824 */ /* 0x000fe200078e0214 */
[----:B------:R-:W-:Y:S01]  /*10a0*/  UMOV UR4, URZ ;  /* 0x000000ff00047c82 */ /* 0x000fe20008000000 */
[----:B---3--:R-:W-:-:S02]  /*10b0*/  IMAD R6, R6, UR7, RZ ;  /* 0x0000000706067c24 */ /* 0x008fc4000f8e02ff */
[----:B------:R-:W-:Y:S02]  /*10c0*/  IMAD R22, R61, 0x8, R21 ;  /* 0x000000083d167824 */ /* 0x000fe400078e0215 */
[----:B------:R-:W-:Y:S01]  /*10d0*/  IMAD.HI R9, R8, 0x2, RZ ;  /* 0x0000000208097827 */ /* 0x000fe200078e02ff */
[----:B------:R-:W-:-:S03]  /*10e0*/  SHF.L.U32 R218, R6, 0x1, RZ ;  /* 0x0000000106da7819 */ /* 0x000fc600000006ff */
[----:B------:R-:W-:Y:S01]  /*10f0*/  IMAD R23, R61, 0x8, R22 ;  /* 0x000000083d177824 */ /* 0x000fe200078e0216 */
[----:B----4-:R-:W-:Y:S01]  /*1100*/  IADD3 R218, P1, P2, R219, UR12, R218 ;  /* 0x0000000cdbda7c10 */ /* 0x010fe2000fa3e0da */
[----:B------:R-:W-:-:S04]  /*1110*/  IMAD.HI R6, R6, 0x2, RZ ;  /* 0x0000000206067827 */ /* 0x000fc800078e02ff */
[----:B------:R-:W-:Y:S01]  /*1120*/  IMAD R24, R61, 0x8, R23 ;  /* 0x000000083d187824 */ /* 0x000fe200078e0217 */
[----:B------:R-:W-:Y:S01]  /*1130*/  IADD3.X R219, PT, PT, R9, UR13, R6, P1, P2 ;  /* 0x0000000d09db7c10 */ /* 0x000fe20008fe4406 */
[----:B------:R-:W-:Y:S02]  /*1140*/  IMAD.IADD R18, R18, 0x1, R11 ;  /* 0x0000000112127824 */ /* 0x000fe400078e020b */
[C---:B------:R-:W-:Y:S01]  /*1150*/  IMAD.SHL.U32 R11, R10.reuse, 0x2, RZ ;  /* 0x000000020a0b7824 */ /* 0x040fe200078e00ff */
[----:B------:R-:W-:Y:S01]  /*1160*/  LEA R25, R61, R24, 0x3 ;  /* 0x000000183d197211 */ /* 0x000fe200078e18ff */
[----:B------:R-:W-:-:S03]  /*1170*/  IMAD.HI R10, R10, 0x2, RZ ;  /* 0x000000020a0a7827 */ /* 0x000fc600078e02ff */
[----:B-----5:R-:W-:Y:S01]  /*1180*/  IADD3 R67, P3, P4, R11, UR8, R68 ;  /* 0x000000080b437c10 */ /* 0x020fe2000fc7e044 */
[----:B------:R-:W-:Y:S02]  /*1190*/  IMAD R26, R61, 0x8, R25 ;  /* 0x000000083d1a7824 */ /* 0x000fe400078e0219 */
[----:B------:R-:W-:Y:S01]  /*11a0*/  IMAD R85, R7, 0x12, RZ ;  /* 0x0000001207557824 */ /* 0x000fe200078e02ff */
[----:B------:R-:W-:Y:S01]  /*11b0*/  IADD3.X R69, PT, PT, R10, UR5, R69, P3, P4 ;  /* 0x000000050a457c10 */ /* 0x000fe20009fe8445 */
[----:B------:R-:W-:Y:S01]  /*11c0*/  IMAD R27, R61, 0x8, R26 ;  /* 0x000000083d1b7824 */ /* 0x000fe200078e021a */
[-C--:B------:R-:W-:Y:S01]  /*11d0*/  LEA R154, P1, R19, R67.reuse, 0x1 ;  /* 0x00000043139a7211 */ /* 0x080fe200078208ff */
[----:B------:R-:W-:Y:S01]  /*11e0*/  IMAD R183, R7, 0x24, RZ ;  /* 0x0000002407b77824 */ /* 0x000fe200078e02ff */
[C---:B------:R-:W-:Y:S01]  /*11f0*/  LEA R152, P2, R20.reuse, R67, 0x1 ;  /* 0x0000004314987211 */ /* 0x040fe200078408ff */
[----:B------:R-:W-:Y:S01]  /*1200*/  IMAD R28, R61, 0x8, R27 ;  /* 0x000000083d1c7824 */ /* 0x000fe200078e021b */
[----:B------:R-:W-:Y:S01]  /*1210*/  LEA.HI.X.SX32 R155, R19, R69, 0x1, P1 ;  /* 0x00000045139b7211 */ /* 0x000fe200008f0eff */
[----:B------:R-:W-:Y:S01]  /*1220*/  IMAD R71, R7, 0xa, RZ ;  /* 0x0000000a07477824 */ /* 0x000fe200078e02ff */
[----:B------:R-:W-:Y:S01]  /*1230*/  LEA R150, P3, R21, R67, 0x1 ;  /* 0x0000004315967211 */ /* 0x000fe200078608ff */
[----:B------:R-:W-:Y:S01]  /*1240*/  IMAD R8, R61, 0x8, R28 ;  /* 0x000000083d087824 */ /* 0x000fe200078e021c */
[-C--:B------:R-:W-:Y:S01]  /*1250*/  LEA.HI.X.SX32 R153, R20, R69.reuse, 0x1, P2 ;  /* 0x0000004514997211 */ /* 0x080fe200010f0eff */
[----:B------:R-:W-:Y:S01]  /*1260*/  IMAD R89, R7, 0x14, RZ ;  /* 0x0000001407597824 */ /* 0x000fe200078e02ff */
[----:B------:R-:W-:Y:S01]  /*1270*/  LEA.HI.X.SX32 R151, R21, R69, 0x1, P3 ;  /* 0x0000004515977211 */ /* 0x000fe200018f0eff */
[----:B------:R-:W-:Y:S01]  /*1280*/  IMAD R29, R61, 0x8, R8 ;  /* 0x000000083d1d7824 */ /* 0x000fe200078e0208 */
[-C--:B------:R-:W-:Y:S01]  /*1290*/  LEA R144, P2, R24, R67.reuse, 0x1 ;  /* 0x0000004318907211 */ /* 0x080fe200078408ff */
[----:B------:R-:W-:Y:S01]  /*12a0*/  IMAD R181, R7, 0x26, RZ ;  /* 0x0000002607b57824 */ /* 0x000fe200078e02ff */
[-C--:B------:R-:W-:Y:S01]  /*12b0*/  LEA R148, P1, R22, R67.reuse, 0x1 ;  /* 0x0000004316947211 */ /* 0x080fe200078208ff */
[----:B------:R-:W-:Y:S01]  /*12c0*/  IMAD R6, R61, 0x8, R29 ;  /* 0x000000083d067824 */ /* 0x000fe200078e021d */
[----:B------:R-:W-:Y:S01]  /*12d0*/  LEA R142, P3, R25, R67, 0x1 ;  /* 0x00000043198e7211 */ /* 0x000fe200078608ff */
[----:B------:R-:W-:Y:S01]  /*12e0*/  IMAD R173, R7, 0x2e, RZ ;  /* 0x0000002e07ad7824 */ /* 0x000fe200078e02ff */
[-C--:B------:R-:W-:Y:S01]  /*12f0*/  LEA.HI.X.SX32 R145, R24, R69.reuse, 0x1, P2 ;  /* 0x0000004518917211 */ /* 0x080fe200010f0eff */
        /* <DEDUP_REMOVED lines=8> */
[----:B------:R-:W-:Y:S01]  /*1380*/  IMAD R95, R7, 0x17, RZ ;  /* 0x00000017075f7824 */ /* 0x000fe200078e02ff */
[----:B------:R-:W-:Y:S01]  /*1390*/  LEA R11, R61, R10, 0x3 ;  /* 0x0000000a3d0b7211 */ /* 0x000fe200078e18ff */
[C---:B------:R-:W-:Y:S01]  /*13a0*/  IMAD R185, R7.reuse, 0x22, RZ ;  /* 0x0000002207b97824 */ /* 0x040fe200078e02ff */
[C---:B------:R-:W-:Y:S01]  /*13b0*/  LEA R136, P3, R28.reuse, R67, 0x1 ;  /* 0x000000431c887211 */ /* 0x040fe200078608ff */
        /* <DEDUP_REMOVED lines=21> */
[----:B------:R-:W-:Y:S01]  /*1510*/  LEA R32, P2, R10, R67, 0x1 ;  /* 0x000000430a207211 */ /* 0x000fe200078408ff */
[----:B------:R-:W-:Y:S01]  /*1520*/  IMAD R6, R61, 0x8, R23 ;  /* 0x000000083d067824 */ /* 0x000fe200078e0217 */
[----:B------:R-:W-:Y:S01]  /*1530*/  LEA.HI.X.SX32 R135, R8, R69, 0x1, P1 ;  /* 0x0000004508877211 */ /* 0x000fe200008f0eff */
[----:B------:R-:W-:Y:S01]  /*1540*/  IMAD R177, R7, 0x2a, RZ ;  /* 0x0000002a07b17824 */ /* 0x000fe200078e02ff */
[----:B------:R-:W-:Y:S01]  /*1550*/  LEA R30, P1, R9, R67, 0x1 ;  /* 0x00000043091e7211 */ /* 0x000fe200078208ff */
[----:B------:R-:W-:Y:S01]  /*1560*/  IMAD R171, R7, 0x30, RZ ;  /* 0x0000003007ab7824 */ /* 0x000fe200078e02ff */
[----:B------:R-:W-:Y:S01]  /*1570*/  LEA R8, R61, R6, 0x3 ;  /* 0x000000063d087211 */ /* 0x000fe200078e18ff */
[----:B------:R-:W-:Y:S01]  /*1580*/  IMAD R101, R7, 0x1a, RZ ;  /* 0x0000001a07657824 */ /* 0x000fe200078e02ff */
        /* <DEDUP_REMOVED lines=17> */
[C---:B------:R-:W-:Y:S01]  /*16a0*/  IMAD R165, R7.reuse, 0x36, RZ ;  /* 0x0000003607a57824 */ /* 0x040fe200078e02ff */
[-C--:B------:R-:W-:Y:S01]  /*16b0*/  LEA R38, P2, R20, R67.reuse, 0x1 ;  /* 0x0000004314267211 */ /* 0x080fe200078408ff */
[C---:B------:R-:W-:Y:S01]  /*16c0*/  IMAD R79, R7.reuse, 0xe, RZ ;  /* 0x0000000e074f7824 */ /* 0x040fe200078e02ff */
        /* <DEDUP_REMOVED lines=9> */
[C---:B------:R-:W-:Y:S01]  /*1760*/  IMAD R103, R7.reuse, 0x1b, RZ ;  /* 0x0000001b07677824 */ /* 0x040fe200078e02ff */
[----:B------:R-:W-:Y:S01]  /*1770*/  LEA R48, P1, R8, R67, 0x1 ;  /* 0x0000004308307211 */ /* 0x000fe200078208ff */
[----:B------:R-:W-:Y:S01]  /*1780*/  IMAD R21, R7, 0x7, RZ ;  /* 0x0000000707157824 */ /* 0x000fe200078e02ff */
[----:B------:R-:W-:Y:S01]  /*1790*/  LEA.HI.X.SX32 R45, R23, R69, 0x1, P2 ;  /* 0x00000045172d7211 */ /* 0x000fe200010f0eff */
[C---:B------:R-:W-:Y:S01]  /*17a0*/  IMAD R107, R7.reuse, 0x1c, RZ ;  /* 0x0000001c076b7824 */ /* 0x040fe200078e02ff */
[----:B------:R-:W-:Y:S01]  /*17b0*/  LEA R52, P3, R10, R67, 0x1 ;  /* 0x000000430a347211 */ /* 0x000fe200078608ff */
[C---:B------:R-:W-:Y:S01]  /*17c0*/  IMAD R161, R7.reuse, 0x3a, RZ ;  /* 0x0000003a07a17824 */ /* 0x040fe200078e02ff */
[----:B------:R-:W-:Y:S01]  /*17d0*/  LEA.HI.X.SX32 R49, R8, R69, 0x1, P1 ;  /* 0x0000004508317211 */ /* 0x000fe200008f0eff */
[----:B------:R-:W-:Y:S01]  /*17e0*/  IMAD R111, R7, 0x1e, RZ ;  /* 0x0000001e076f7824 */ /* 0x000fe200078e02ff */
[----:B------:R-:W-:Y:S01]  /*17f0*/  LEA R50, P2, R9, R67, 0x1 ;  /* 0x0000004309327211 */ /* 0x000fe200078408ff */
[----:B------:R-:W-:Y:S01]  /*1800*/  IMAD R159, R7, 0x3c, RZ ;  /* 0x0000003c079f7824 */ /* 0x000fe200078e02ff */
[----:B------:R-:W-:Y:S01]  /*1810*/  LEA R8, R61, R20, 0x3 ;  /* 0x000000143d087211 */ /* 0x000fe200078e18ff */
[C---:B------:R-:W-:Y:S01]  /*1820*/  IMAD R109, R7.reuse, 0x1d, RZ ;  /* 0x0000001d076d7824 */ /* 0x040fe200078e02ff */
[-C--:B------:R-:W-:Y:S01]  /*1830*/  LEA.HI.X.SX32 R53, R10, R69.reuse, 0x1, P3 ;  /* 0x000000450a357211 */ /* 0x080fe200018f0eff */
[----:B------:R-:W-:Y:S01]  /*1840*/  IMAD R81, R7, 0xf, RZ ;  /* 0x0000000f07517824 */ /* 0x000fe200078e02ff */
[----:B------:R-:W-:Y:S01]  /*1850*/  LEA.HI.X.SX32 R51, R9, R69, 0x1, P2 ;  /* 0x0000004509337211 */ /* 0x000fe200010f0eff */
[----:B------:R-:W-:Y:S01]  /*1860*/  IMAD R9, R61, 0x8, R8 ;  /* 0x000000083d097824 */ /* 0x000fe200078e0208 */
[CC--:B------:R-:W-:Y:S01]  /*1870*/  LEA R58, P3, R6.reuse, R67.reuse, 0x1 ;  /* 0x00000043063a7211 */ /* 0x0c0fe200078608ff */
[----:B------:R-:W-:Y:S01]  /*1880*/  IMAD.SHL.U32 R23, R7, 0x2, RZ ;  /* 0x0000000207177824 */ /* 0x000fe200078e00ff */
[----:B------:R-:W-:Y:S01]  /*1890*/  LEA R54, P1, R11, R67, 0x1 ;  /* 0x000000430b367211 */ /* 0x000fe200078208ff */
[----:B------:R-:W-:Y:S01]  /*18a0*/  IMAD R157, R7, 0x3e, RZ ;  /* 0x0000003e079d7824 */ /* 0x000fe200078e02ff */
[----:B------:R-:W-:Y:S01]  /*18b0*/  LEA.HI.X.SX32 R59, R6, R69, 0x1, P3 ;  /* 0x00000045063b7211 */ /* 0x000fe200018f0eff */
[----:B------:R-:W-:Y:S01]  /*18c0*/  IMAD R6, R61, 0x8, R9 ;  /* 0x000000083d067824 */ /* 0x000fe200078e0209 */
[----:B------:R-:W-:Y:S01]  /*18d0*/  LEA R56, P2, R19, R67, 0x1 ;  /* 0x0000004313387211 */ /* 0x000fe200078408ff */
[----:B------:R-:W-:Y:S01]  /*18e0*/  IMAD.SHL.U32 R25, R7, 0x4, RZ ;  /* 0x0000000407197824 */ /* 0x000fe200078e00ff */
[-C--:B------:R-:W-:Y:S01]  /*18f0*/  LEA.HI.X.SX32 R55, R11, R69.reuse, 0x1, P1 ;  /* 0x000000450b377211 */ /* 0x080fe200008f0eff */
[----:B------:R-:W-:Y:S01]  /*1900*/  IMAD R11, R7, 0x5, RZ ;  /* 0x00000005070b7824 */ /* 0x000fe200078e02ff */
[----:B------:R-:W-:Y:S01]  /*1910*/  LEA.HI.X.SX32 R57, R19, R69, 0x1, P2 ;  /* 0x0000004513397211 */ /* 0x000fe200010f0eff */
[C---:B------:R-:W-:Y:S01]  /*1920*/  IMAD R19, R7.reuse, 0x6, RZ ;  /* 0x0000000607137824 */ /* 0x040fe200078e02ff */
[-C--:B------:R-:W-:Y:S01]  /*1930*/  LEA R60, P1, R20, R67.reuse, 0x1 ;  /* 0x00000043143c7211 */ /* 0x080fe200078208ff */
[C---:B------:R-:W-:Y:S01]  /*1940*/  IMAD.SHL.U32 R27, R7.reuse, 0x8, RZ ;  /* 0x00000008071b7824 */ /* 0x040fe200078e00ff */
[-C--:B------:R-:W-:Y:S01]  /*1950*/  LEA R62, P2, R8, R67.reuse, 0x1 ;  /* 0x00000043083e7211 */ /* 0x080fe200078408ff */
[----:B------:R-:W-:Y:S01]  /*1960*/  IMAD.SHL.U32 R105, R7, 0x10, RZ ;  /* 0x0000001007697824 */ /* 0x000fe200078e00ff */
[-C--:B------:R-:W-:Y:S01]  /*1970*/  LEA R64, P3, R9, R67.reuse, 0x1 ;  /* 0x0000004309407211 */ /* 0x080fe200078608ff */
[----:B------:R-:W-:Y:S01]  /*1980*/  IMAD R113, R7, 0x1f, RZ ;  /* 0x0000001f07717824 */ /* 0x000fe200078e02ff */
[----:B------:R-:W-:Y:S01]  /*1990*/  LEA R66, P4, R6, R67, 0x1 ;  /* 0x0000004306427211 */ /* 0x000fe200078808ff */
[----:B------:R-:W-:Y:S01]  /*19a0*/  UMOV UR5, URZ ;  /* 0x000000ff00057c82 */ /* 0x000fe20008000000 */
[----:B------:R-:W-:-:S02]  /*19b0*/  LEA.HI.X.SX32 R61, R20, R69, 0x1, P1 ;  /* 0x00000045143d7211 */ /* 0x000fc400008f0eff */
[-C--:B------:R-:W-:Y:S02]  /*19c0*/  LEA.HI.X.SX32 R63, R8, R69.reuse, 0x1, P2 ;  /* 0x00000045083f7211 */ /* 0x080fe400010f0eff */
[-C--:B------:R-:W-:Y:S01]  /*19d0*/  LEA.HI.X.SX32 R65, R9, R69.reuse, 0x1, P3 ;  /* 0x0000004509417211 */ /* 0x080fe200018f0eff */
[C---:B------:R-:W-:Y:S01]  /*19e0*/  IMAD R9, R7.reuse, 0x3, RZ ;  /* 0x0000000307097824 */ /* 0x040fe200078e02ff */
[----:B------:R-:W-:Y:S01]  /*19f0*/  LEA.HI.X.SX32 R67, R6, R69, 0x1, P4 ;  /* 0x0000004506437211 */ /* 0x000fe200020f0eff */
[----:B------:R-:W-:Y:S01]  /*1a00*/  IMAD R69, R7, 0x9, RZ ;  /* 0x0000000907457824 */ /* 0x000fe200078e02ff */
[-C--:B------:R-:W-:Y:S02]  /*1a10*/  IADD3 R200, P3, PT, R85, R218.reuse, RZ ;  /* 0x000000da55c87210 */ /* 0x080fe40007f7e0ff */
[----:B------:R-:W-:Y:S02]  /*1a20*/  IADD3 R182, P6, PT, R183, R218, RZ ;  /* 0x000000dab7b67210 */ /* 0x000fe40007fde0ff */
[----:B------:R-:W-:-:S02]  /*1a30*/  LEA.HI.X.SX32 R201, R69, R219, 0x1, P3 ;  /* 0x000000db45c97211 */ /* 0x000fc400018f0eff */
[-C--:B------:R-:W-:Y:S02]  /*1a40*/  IADD3 R208, P3, PT, R71, R218.reuse, RZ ;  /* 0x000000da47d07210 */ /* 0x080fe40007f7e0ff */
[-C--:B------:R-:W-:Y:S02]  /*1a50*/  LEA.HI.X.SX32 R183, R85, R219.reuse, 0x1, P6 ;  /* 0x000000db55b77211 */ /* 0x080fe400030f0eff */
[----:B------:R-:W-:Y:S02]  /*1a60*/  CS2R R84, SRZ ;  /* 0x0000000000547805 */ /* 0x000fe4000001ff00 */
[-C--:B------:R-:W-:Y:S02]  /*1a70*/  IADD3 R198, P6, PT, R89, R218.reuse, RZ ;  /* 0x000000da59c67210 */ /* 0x080fe40007fde0ff */
[----:B------:R-:W-:Y:S01]  /*1a80*/  LEA.HI.X.SX32 R209, R11, R219, 0x1, P3 ;  /* 0x000000db0bd17211 */ /* 0x000fe200018f0eff */
[----:B------:R-:W-:Y:S01]  /*1a90*/  IMAD.MOV.U32 R11, RZ, RZ, -0x800000 ;  /* 0xff800000ff0b7424 */ /* 0x000fe200078e00ff */
[----:B------:R-:W-:-:S02]  /*1aa0*/  IADD3 R180, P4, PT, R181, R218, RZ ;  /* 0x000000dab5b47210 */ /* 0x000fc40007f9e0ff */
[-C--:B------:R-:W-:Y:S02]  /*1ab0*/  IADD3 R172, P3, PT, R173, R218.reuse, RZ ;  /* 0x000000daadac7210 */ /* 0x080fe40007f7e0ff */
[-C--:B------:R-:W-:Y:S02]  /*1ac0*/  LEA.HI.X.SX32 R199, R71, R219.reuse, 0x1, P6 ;  /* 0x000000db47c77211 */ /* 0x080fe400030f0eff */
[-C--:B------:R-:W-:Y:S02]  /*1ad0*/  LEA.HI.X.SX32 R181, R87, R219.reuse, 0x1, P4 ;  /* 0x000000db57b57211 */ /* 0x080fe400020f0eff */
[----:B------:R-:W-:Y:S02]  /*1ae0*/  CS2R R86, SRZ ;  /* 0x0000000000567805 */ /* 0x000fe4000001ff00 */
[----:B------:R-:W-:Y:S02]  /*1af0*/  IADD3 R196, P6, PT, R93, R218, RZ ;  /* 0x000000da5dc47210 */ /* 0x000fe40007fde0ff */
[----:B------:R-:W-:-:S02]  /*1b00*/  LEA.HI.X.SX32 R173, R95, R219, 0x1, P3 ;  /* 0x000000db5fad7211 */ /* 0x000fc400018f0eff */
[----:B------:R-:W-:Y:S02]  /*1b10*/  CS2R R94, SRZ ;  /* 0x00000000005e7805 */ /* 0x000fe4000001ff00 */
[-C--:B------:R-:W-:Y:S02]  /*1b20*/  IADD3 R184, P2, PT, R185, R218.reuse, RZ ;  /* 0x000000dab9b87210 */ /* 0x080fe40007f5e0ff */
[-C--:B------:R-:W-:Y:S02]  /*1b30*/  IADD3 R178, P1, PT, R179, R218.reuse, RZ ;  /* 0x000000dab3b27210 */ /* 0x080fe40007f3e0ff */
[-C--:B------:R-:W-:Y:S02]  /*1b40*/  IADD3 R174, P4, PT, R175, R218.reuse, RZ ;  /* 0x000000daafae7210 */ /* 0x080fe40007f9e0ff */
[----:B------:R-:W-:Y:S02]  /*1b50*/  IADD3 R194, P3, PT, R97, R218, RZ ;  /* 0x000000da61c27210 */ /* 0x000fe40007f7e0ff */
[----:B------:R-:W-:-:S02]  /*1b60*/  LEA.HI.X.SX32 R197, R73, R219, 0x1, P6 ;  /* 0x000000db49c57211 */ /* 0x000fc400030f0eff */
[----:B------:R-:W-:Y:S02]  /*1b70*/  CS2R R72, SRZ ;  /* 0x0000000000487805 */ /* 0x000fe4000001ff00 */
[-C--:B------:R-:W-:Y:S02]  /*1b80*/  LEA.HI.X.SX32 R185, R83, R219.reuse, 0x1, P2 ;  /* 0x000000db53b97211 */ /* 0x080fe400010f0eff */
[----:B------:R-:W-:Y:S02]  /*1b90*/  CS2R R82, SRZ ;  /* 0x0000000000527805 */ /* 0x000fe4000001ff00 */
[----:B------:R-:W-:Y:S02]  /*1ba0*/  LEA.HI.X.SX32 R179, R89, R219, 0x1, P1 ;  /* 0x000000db59b37211 */ /* 0x000fe400008f0eff */
[----:B------:R-:W-:Y:S02]  /*1bb0*/  CS2R R88, SRZ ;  /* 0x0000000000587805 */ /* 0x000fe4000001ff00 */
[----:B------:R-:W-:-:S02]  /*1bc0*/  IADD3 R212, P6, PT, R19, R218, RZ ;  /* 0x000000da13d47210 */ /* 0x000fc40007fde0ff */
[-C--:B------:R-:W-:Y:S02]  /*1bd0*/  LEA.HI.X.SX32 R175, R93, R219.reuse, 0x1, P4 ;  /* 0x000000db5daf7211 */ /* 0x080fe400020f0eff */
[----:B------:R-:W-:Y:S02]  /*1be0*/  CS2R R92, SRZ ;  /* 0x00000000005c7805 */ /* 0x000fe4000001ff00 */
[----:B------:R-:W-:Y:S02]  /*1bf0*/  LEA.HI.X.SX32 R195, R75, R219, 0x1, P3 ;  /* 0x000000db4bc37211 */ /* 0x000fe400018f0eff */
[-C--:B------:R-:W-:Y:S02]  /*1c00*/  IADD3 R176, P2, PT, R177, R218.reuse, RZ ;  /* 0x000000dab1b07210 */ /* 0x080fe40007f5e0ff */
[-C--:B------:R-:W-:Y:S02]  /*1c10*/  IADD3 R170, P1, PT, R171, R218.reuse, RZ ;  /* 0x000000daabaa7210 */ /* 0x080fe40007f3e0ff */
[----:B------:R-:W-:-:S02]  /*1c20*/  IADD3 R206, P4, PT, R75, R218, RZ ;  /* 0x000000da4bce7210 */ /* 0x000fc40007f9e0ff */
[----:B------:R-:W-:Y:S02]  /*1c30*/  CS2R R74, SRZ ;  /* 0x00000000004a7805 */ /* 0x000fe4000001ff00 */
[-C--:B------:R-:W-:Y:S02]  /*1c40*/  IADD3 R192, P3, PT, R101, R218.reuse, RZ ;  /* 0x000000da65c07210 */ /* 0x080fe40007f7e0ff */
[-C--:B------:R-:W-:Y:S01]  /*1c50*/  LEA.HI.X.SX32 R213, R9, R219.reuse, 0x1, P6 ;  /* 0x000000db09d57211 */ /* 0x080fe200030f0eff */
[----:B------:R-:W-:Y:S01]  /*1c60*/  IMAD.MOV.U32 R9, RZ, RZ, -0x800000 ;  /* 0xff800000ff097424 */ /* 0x000fe200078e00ff */
[----:B------:R-:W-:Y:S02]  /*1c70*/  LEA.HI.X.SX32 R177, R91, R219, 0x1, P2 ;  /* 0x000000db5bb17211 */ /* 0x000fe400010f0eff */
[----:B------:R-:W-:Y:S02]  /*1c80*/  CS2R R90, SRZ ;  /* 0x00000000005a7805 */ /* 0x000fe4000001ff00 */
[----:B------:R-:W-:-:S02]  /*1c90*/  IADD3 R166, P6, PT, R167, R218, RZ ;  /* 0x000000daa7a67210 */ /* 0x000fc40007fde0ff */
[-C--:B------:R-:W-:Y:S01]  /*1ca0*/  LEA.HI.X.SX32 R207, R19, R219.reuse, 0x1, P4 ;  /* 0x000000db13cf7211 */ /* 0x080fe200020f0eff */
[----:B------:R-:W-:Y:S01]  /*1cb0*/  IMAD.MOV.U32 R19, RZ, RZ, RZ ;  /* 0x000000ffff137224 */ /* 0x000fe200078e00ff */
[-C--:B------:R-:W-:Y:S02]  /*1cc0*/  LEA.HI.X.SX32 R171, R97, R219.reuse, 0x1, P1 ;  /* 0x000000db61ab7211 */ /* 0x080fe400008f0eff */
[----:B------:R-:W-:Y:S02]  /*1cd0*/  CS2R R96, SRZ ;  /* 0x0000000000607805 */ /* 0x000fe4000001ff00 */
[----:B------:R-:W-:Y:S02]  /*1ce0*/  LEA.HI.X.SX32 R193, R77, R219, 0x1, P3 ;  /* 0x000000db4dc17211 */ /* 0x000fe400018f0eff */
[----:B------:R-:W-:Y:S02]  /*1cf0*/  CS2R R76, SRZ ;  /* 0x00000000004c7805 */ /* 0x000fe4000001ff00 */
[----:B------:R-:W-:-:S02]  /*1d00*/  IADD3 R168, P2, PT, R169, R218, RZ ;  /* 0x000000daa9a87210 */ /* 0x000fc40007f5e0ff */
[-C--:B------:R-:W-:Y:S02]  /*1d10*/  IADD3 R164, P4, PT, R165, R218.reuse, RZ ;  /* 0x000000daa5a47210 */ /* 0x080fe40007f9e0ff */
[-C--:B------:R-:W-:Y:S02]  /*1d20*/  IADD3 R162, P1, PT, R163, R218.reuse, RZ ;  /* 0x000000daa3a27210 */ /* 0x080fe40007f3e0ff */
[----:B------:R-:W-:Y:S02]  /*1d30*/  IADD3 R204, P3, PT, R79, R218, RZ ;  /* 0x000000da4fcc7210 */ /* 0x000fe40007f7e0ff */
[-C--:B------:R-:W-:Y:S02]  /*1d40*/  LEA.HI.X.SX32 R167, R101, R219.reuse, 0x1, P6 ;  /* 0x000000db65a77211 */ /* 0x080fe400030f0eff */
[----:B------:R-:W-:Y:S02]  /*1d50*/  CS2R R100, SRZ ;  /* 0x0000000000647805 */ /* 0x000fe4000001ff00 */
[----:B------:R-:W-:-:S02]  /*1d60*/  LEA.HI.X.SX32 R169, R99, R219, 0x1, P2 ;  /* 0x000000db63a97211 */ /* 0x000fc400010f0eff */
[----:B------:R-:W-:Y:S02]  /*1d70*/  CS2R R98, SRZ ;  /* 0x0000000000627805 */ /* 0x000fe4000001ff00 */
[----:B------:R-:W-:Y:S02]  /*1d80*/  IADD3 R190, P6, PT, R107, R218, RZ ;  /* 0x000000da6bbe7210 */ /* 0x000fe40007fde0ff */
[-C--:B------:R-:W-:Y:S02]  /*1d90*/  LEA.HI.X.SX32 R165, R103, R219.reuse, 0x1, P4 ;  /* 0x000000db67a57211 */ /* 0x080fe400020f0eff */
[----:B------:R-:W-:Y:S02]  /*1da0*/  CS2R R102, SRZ ;  /* 0x0000000000667805 */ /* 0x000fe4000001ff00 */
[-C--:B------:R-:W-:Y:S01]  /*1db0*/  LEA.HI.X.SX32 R205, R21, R219.reuse, 0x1, P3 ;  /* 0x000000db15cd7211 */ /* 0x080fe200018f0eff */
[----:B------:R-:W-:Y:S01]  /*1dc0*/  IMAD.MOV.U32 R21, RZ, RZ, RZ ;  /* 0x000000ffff157224 */ /* 0x000fe200078e00ff */
[----:B------:R-:W-:-:S02]  /*1dd0*/  LEA.HI.X.SX32 R163, R107, R219, 0x1, P1 ;  /* 0x000000db6ba37211 */ /* 0x000fc400008f0eff */
[-C--:B------:R-:W-:Y:S02]  /*1de0*/  IADD3 R160, P2, PT, R161, R218.reuse, RZ ;  /* 0x000000daa1a07210 */ /* 0x080fe40007f5e0ff */
[-C--:B------:R-:W-:Y:S02]  /*1df0*/  IADD3 R158, P4, PT, R159, R218.reuse, RZ ;  /* 0x000000da9f9e7210 */ /* 0x080fe40007f9e0ff */
[-C--:B------:R-:W-:Y:S02]  /*1e00*/  IADD3 R188, P3, PT, R111, R218.reuse, RZ ;  /* 0x000000da6fbc7210 */ /* 0x080fe40007f7e0ff */
[----:B------:R-:W-:Y:S02]  /*1e10*/  LEA R214, P1, R7, R218, 0x2 ;  /* 0x000000da07d67211 */ /* 0x000fe400078210ff */
[----:B------:R-:W-:Y:S02]  /*1e20*/  LEA.HI.X.SX32 R191, R79, R219, 0x1, P6 ;  /* 0x000000db4fbf7211 */ /* 0x000fe400030f0eff */
[----:B------:R-:W-:-:S02]  /*1e30*/  CS2R R78, SRZ ;  /* 0x00000000004e7805 */ /* 0x000fc4000001ff00 */
[----:B------:R-:W-:Y:S02]  /*1e40*/  IADD3 R216, P6, PT, R23, R218, RZ ;  /* 0x000000da17d87210 */ /* 0x000fe40007fde0ff */
[-C--:B------:R-:W-:Y:S02]  /*1e50*/  LEA.HI.X.SX32 R161, R109, R219.reuse, 0x1, P2 ;  /* 0x000000db6da17211 */ /* 0x080fe400010f0eff */
[-C--:B------:R-:W-:Y:S02]  /*1e60*/  LEA.HI.X.SX32 R189, R81, R219.reuse, 0x1, P3 ;  /* 0x000000db51bd7211 */ /* 0x080fe400018f0eff */
[----:B------:R-:W-:Y:S02]  /*1e70*/  CS2R R80, SRZ ;  /* 0x0000000000507805 */ /* 0x000fe4000001ff00 */
[-C--:B------:R-:W-:Y:S02]  /*1e80*/  LEA.HI.X.SX32 R159, R111, R219.reuse, 0x1, P4 ;  /* 0x000000db6f9f7211 */ /* 0x080fe400020f0eff */
[----:B------:R-:W-:-:S02]  /*1e90*/  LEA.HI.X.SX32 R215, R23, R219, 0x1, P1 ;  /* 0x000000db17d77211 */ /* 0x000fc400008f0eff */
[CC--:B------:R-:W-:Y:S02]  /*1ea0*/  LEA R210, P2, R7.reuse, R218.reuse, 0x3 ;  /* 0x000000da07d27211 */ /* 0x0c0fe400078418ff */
[CC--:B------:R-:W-:Y:S02]  /*1eb0*/  LEA R202, P3, R7.reuse, R218.reuse, 0x4 ;  /* 0x000000da07ca7211 */ /* 0x0c0fe400078620ff */
[-C--:B------:R-:W-:Y:S02]  /*1ec0*/  LEA R186, P4, R7, R218.reuse, 0x5 ;  /* 0x000000da07ba7211 */ /* 0x080fe400078828ff */
[----:B------:R-:W-:Y:S02]  /*1ed0*/  IADD3 R156, P1, PT, R157, R218, RZ ;  /* 0x000000da9d9c7210 */ /* 0x000fe40007f3e0ff */
[----:B------:R-:W-:Y:S01]  /*1ee0*/  LEA.HI.X.SX32 R217, R7, R219, 0x1, P6 ;  /* 0x000000db07d97211 */ /* 0x000fe200030f0eff */
[----:B------:R-:W-:Y:S01]  /*1ef0*/  IMAD.MOV.U32 R7, RZ, RZ, -0x800000 ;  /* 0xff800000ff077424 */ /* 0x000fe200078e00ff */
[----:B------:R-:W-:-:S02]  /*1f00*/  ISETP.GE.U32.AND P6, PT, R3, 0x80, PT ;  /* 0x000000800300780c */ /* 0x000fc40003fc6070 */
[----:B------:R-:W-:Y:S02]  /*1f10*/  MOV R22, 0xff800000 ;  /* 0xff80000000167802 */ /* 0x000fe40000000f00 */
[-C--:B------:R-:W-:Y:S02]  /*1f20*/  LEA.HI.X.SX32 R211, R25, R219.reuse, 0x1, P2 ;  /* 0x000000db19d37211 */ /* 0x080fe400010f0eff */
[-C--:B------:R-:W-:Y:S02]  /*1f30*/  LEA.HI.X.SX32 R203, R27, R219.reuse, 0x1, P3 ;  /* 0x000000db1bcb7211 */ /* 0x080fe400018f0eff */
[-C--:B------:R-:W-:Y:S02]  /*1f40*/  LEA.HI.X.SX32 R187, R105, R219.reuse, 0x1, P4 ;  /* 0x000000db69bb7211 */ /* 0x080fe400020f0eff */
[----:B------:R-:W-:-:S07]  /*1f50*/  LEA.HI.X.SX32 R157, R113, R219, 0x1, P1 ;  /* 0x000000db719d7211 */ /* 0x000fce00008f0eff */
.L_x_1:
[----:B------:R-:W-:-:S04]  /*1f60*/  IMAD.WIDE R24, R19, 0x2, R218 ;  /* 0x0000000213187825 */ /* 0x000fc800078e02da */
[C---:B------:R-:W-:Y:S01]  /*1f70*/  IMAD.WIDE R70, R19.reuse, 0x2, R212 ;  /* 0x0000000213467825 */ /* 0x040fe200078e02d4 */
[----:B------:R0:W2:Y:S03]  /*1f80*/  LDG.E.U16 R116, desc[UR10][R24.64] ;  /* 0x0000000a18747981 */ /* 0x0000a6000c1e1500 */
[C---:B------:R-:W-:Y:S01]  /*1f90*/  IMAD.WIDE R26, R19.reuse, 0x2, R216 ;  /* 0x00000002131a7825 */ /* 0x040fe200078e02d8 */
[----:B------:R1:W3:Y:S03]  /*1fa0*/  LDG.E.U16 R119, desc[UR10][R70.64] ;  /* 0x0000000a46777981 */ /* 0x0002e6000c1e1500 */
[C---:B------:R-:W-:Y:S01]  /*1fb0*/  IMAD.WIDE R104, R19.reuse, 0x2, R210 ;  /* 0x0000000213687825 */ /* 0x040fe200078e02d2 */
[----:B------:R4:W5:Y:S03]  /*1fc0*/  LDG.E.U16 R117, desc[UR10][R26.64] ;  /* 0x0000000a1a757981 */ /* 0x000966000c1e1500 */
[C---:B------:R-:W-:Y:S01]  /*1fd0*/  IMAD.WIDE R114, R19.reuse, 0x2, R194 ;  /* 0x0000000213727825 */ /* 0x040fe200078e02c2 */
[----:B------:R0:W3:Y:S03]  /*1fe0*/  LDG.E.U16 R120, desc[UR10][R104.64] ;  /* 0x0000000a68787981 */ /* 0x0000e6000c1e1500 */
[C---:B------:R-:W-:Y:S01]  /*1ff0*/  IMAD.WIDE R68, R19.reuse, 0x2, R214 ;  /* 0x0000000213447825 */ /* 0x040fe200078e02d6 */
[----:B------:R0:W3:Y:S03]  /*2000*/  LDG.E.U16 R127, desc[UR10][R114.64] ;  /* 0x0000000a727f7981 */ /* 0x0000e6000c1e1500 */
[C---:B------:R-:W-:Y:S01]  /*2010*/  IMAD.WIDE R108, R19.reuse, 0x2, R206 ;  /* 0x00000002136c7825 */ /* 0x040fe200078e02ce */
[----:B------:R0:W3:Y:S03]  /*2020*/  LDG.E.U16 R118, desc[UR10][R68.64] ;  /* 0x0000000a44767981 */ /* 0x0000e6000c1e1500 */
[C---:B------:R-:W-:Y:S01]  /*2030*/  IMAD.WIDE R106, R19.reuse, 0x2, R208 ;  /* 0x00000002136a7825 */ /* 0x040fe200078e02d0 */
[----:B------:R0:W3:Y:S03]  /*2040*/  LDG.E.U16 R122, desc[UR10][R108.64] ;  /* 0x0000000a6c7a7981 */ /* 0x0000e6000c1e1500 */
[C---:B------:R-:W-:Y:S01]  /*2050*/  IMAD.WIDE R112, R19.reuse, 0x2, R196 ;  /* 0x0000000213707825 */ /* 0x040fe200078e02c4 */
[----:B------:R-:W3:Y:S03]  /*2060*/  LDG.E.U16 R121, desc[UR10][R106.64] ;  /* 0x0000000a6a797981 */ /* 0x000ee6000c1e1500 */
[C---:B------:R-:W-:Y:S01]  /*2070*/  IMAD.WIDE R110, R19.reuse, 0x2, R198 ;  /* 0x00000002136e7825 */ /* 0x040fe200078e02c6 */
[----:B------:R4:W3:Y:S03]  /*2080*/  LDG.E.U16 R126, desc[UR10][R112.64] ;  /* 0x0000000a707e7981 */ /* 0x0008e6000c1e1500 */
[C---:B0-----:R-:W-:Y:S01]  /*2090*/  IMAD.WIDE R24, R19.reuse, 0x2, R202 ;  /* 0x0000000213187825 */ /* 0x041fe200078e02ca */
[----:B------:R0:W3:Y:S03]  /*20a0*/  LDG.E.U16 R125, desc[UR10][R110.64] ;  /* 0x0000000a6e7d7981 */ /* 0x0000e6000c1e1500 */
[C---:B-1----:R-:W-:Y:S01]  /*20b0*/  IMAD.WIDE R70, R19.reuse, 0x2, R190 ;  /* 0x0000000213467825 */ /* 0x042fe200078e02be */
[----:B------:R1:W3:Y:S03]  /*20c0*/  LDG.E.U16 R123, desc[UR10][R24.64] ;  /* 0x0000000a187b7981 */ /* 0x0002e6000c1e1500 */
[C---:B----4-:R-:W-:Y:S01]  /*20d0*/  IMAD.WIDE R26, R19.reuse, 0x2, R200 ;  /* 0x00000002131a7825 */ /* 0x050fe200078e02c8 */
[----:B------:R4:W5:Y:S03]  /*20e0*/  LDG.E.U16 R224, desc[UR10][R70.64] ;  /* 0x0000000a46e07981 */ /* 0x000966000c1e1500 */
[C---:B------:R-:W-:Y:S01]  /*20f0*/  IMAD.WIDE R104, R19.reuse, 0x2, R186 ;  /* 0x0000000213687825 */ /* 0x040fe200078e02ba */
[----:B------:R0:W5:Y:S03]  /*2100*/  LDG.E.U16 R124, desc[UR10][R26.64] ;  /* 0x0000000a1a7c7981 */ /* 0x000166000c1e1500 */
[C---:B------:R-:W-:Y:S01]  /*2110*/  IMAD.WIDE R114, R19.reuse, 0x2, R170 ;  /* 0x0000000213727825 */ /* 0x040fe200078e02aa */
[----:B------:R0:W5:Y:S03]  /*2120*/  LDG.E.U16 R129, desc[UR10][R104.64] ;  /* 0x0000000a68817981 */ /* 0x000166000c1e1500 */
[C---:B------:R-:W-:Y:S01]  /*2130*/  IMAD.WIDE R68, R19.reuse, 0x2, R192 ;  /* 0x0000000213447825 */ /* 0x040fe200078e02c0 */
[----:B------:R-:W5:Y:S03]  /*2140*/  LDG.E.U16 R227, desc[UR10][R114.64] ;  /* 0x0000000a72e37981 */ /* 0x000f66000c1e1500 */
[C---:B------:R-:W-:Y:S01]  /*2150*/  IMAD.WIDE R230, R19.reuse, 0x2, R184 ;  /* 0x0000000213e67825 */ /* 0x040fe200078e02b8 */
[----:B------:R0:W5:Y:S03]  /*2160*/  LDG.E.U16 R128, desc[UR10][R68.64] ;  /* 0x0000000a44807981 */ /* 0x000166000c1e1500 */
[C---:B------:R-:W-:Y:S01]  /*2170*/  IMAD.WIDE R108, R19.reuse, 0x2, R168 ;  /* 0x00000002136c7825 */ /* 0x040fe200078e02a8 */
[----:B------:R-:W5:Y:S03]  /*2180*/  LDG.E.U16 R130, desc[UR10][R230.64] ;  /* 0x0000000ae6827981 */ /* 0x000f66000c1e1500 */
[C---:B------:R-:W-:Y:S01]  /*2190*/  IMAD.WIDE R112, R19.reuse, 0x2, R180 ;  /* 0x0000000213707825 */ /* 0x040fe200078e02b4 */
[----:B------:R-:W5:Y:S03]  /*21a0*/  LDG.E.U16 R228, desc[UR10][R108.64] ;  /* 0x0000000a6ce47981 */ /* 0x000f66000c1e1500 */
[C---:B------:R-:W-:Y:S01]  /*21b0*/  IMAD.WIDE R106, R19.reuse, 0x2, R166 ;  /* 0x00000002136a7825 */ /* 0x040fe200078e02a6 */
[----:B------:R-:W5:Y:S03]  /*21c0*/  LDG.E.U16 R225, desc[UR10][R112.64] ;  /* 0x0000000a70e17981 */ /* 0x000f66000c1e1500 */
[C---:B0-----:R-:W-:Y:S01]  /*21d0*/  IMAD.WIDE R110, R19.reuse, 0x2, R178 ;  /* 0x00000002136e7825 */ /* 0x041fe200078e02b2 */
[----:B------:R0:W5:Y:S03]  /*21e0*/  LDG.E.U16 R229, desc[UR10][R106.64] ;  /* 0x0000000a6ae57981 */ /* 0x000166000c1e1500 */
[C---:B------:R-:W-:Y:S01]  /*21f0*/  IMAD.WIDE R232, R19.reuse, 0x2, R182 ;  /* 0x0000000213e87825 */ /* 0x040fe200078e02b6 */
[----:B------:R0:W5:Y:S03]  /*2200*/  LDG.E.U16 R226, desc[UR10][R110.64] ;  /* 0x0000000a6ee27981 */ /* 0x000166000c1e1500 */
[C---:B-1----:R-:W-:Y:S01]  /*2210*/  IMAD.WIDE R24, R19.reuse, 0x2, R164 ;  /* 0x0000000213187825 */ /* 0x042fe200078e02a4 */
[----:B------:R-:W5:Y:S03]  /*2220*/  LDG.E.U16 R131, desc[UR10][R232.64] ;  /* 0x0000000ae8837981 */ /* 0x000f66000c1e1500 */
[----:B----4-:R-:W-:-:S02]  /*2230*/  IMAD.WIDE R70, R19, 0x2, R162 ;  /* 0x0000000213467825 */ /* 0x010fc400078e02a2 */
[----:B------:R-:W4:Y:S02]  /*2240*/  LDG.E.U16 R25, desc[UR10][R24.64] ;  /* 0x0000000a18197981 */ /* 0x000f24000c1e1500 */
[C---:B------:R-:W-:Y:S02]  /*2250*/  IMAD.WIDE R26, R19.reuse, 0x2, R176 ;  /* 0x00000002131a7825 */ /* 0x040fe400078e02b0 */
[----:B------:R-:W4:Y:S02]  /*2260*/  LDG.E.U16 R70, desc[UR10][R70.64] ;  /* 0x0000000a46467981 */ /* 0x000f24000c1e1500 */
[C---:B------:R-:W-:Y:S02]  /*2270*/  IMAD.WIDE R104, R19.reuse, 0x2, R160 ;  /* 0x0000000213687825 */ /* 0x040fe400078e02a0 */
[----:B------:R-:W4:Y:S02]  /*2280*/  LDG.E.U16 R26, desc[UR10][R26.64] ;  /* 0x0000000a1a1a7981 */ /* 0x000f24000c1e1500 */
[----:B------:R-:W-:-:S02]  /*2290*/  IMAD.WIDE R68, R19, 0x2, R174 ;  /* 0x0000000213447825 */ /* 0x000fc400078e02ae */
[----:B------:R-:W4:Y:S02]  /*22a0*/  LDG.E.U16 R104, desc[UR10][R104.64] ;  /* 0x0000000a68687981 */ /* 0x000f24000c1e1500 */
[C---:B0-----:R-:W-:Y:S02]  /*22b0*/  IMAD.WIDE R106, R19.reuse, 0x2, R158 ;  /* 0x00000002136a7825 */ /* 0x041fe400078e029e */
[----:B------:R-:W4:Y:S02]  /*22c0*/  LDG.E.U16 R68, desc[UR10][R68.64] ;  /* 0x0000000a44447981 */ /* 0x000f24000c1e1500 */
[C---:B------:R-:W-:Y:S02]  /*22d0*/  IMAD.WIDE R108, R19.reuse, 0x2, R204 ;  /* 0x00000002136c7825 */ /* 0x040fe400078e02cc */
[----:B------:R0:W4:Y:S02]  /*22e0*/  LDG.E.U16 R230, desc[UR10][R106.64] ;  /* 0x0000000a6ae67981 */ /* 0x000124000c1e1500 */
[----:B------:R-:W-:-:S02]  /*22f0*/  IMAD.WIDE R112, R19, 0x2, R172 ;  /* 0x0000000213707825 */ /* 0x000fc400078e02ac */
[----:B------:R1:W4:Y:S02]  /*2300*/  LDG.E.U16 R108, desc[UR10][R108.64] ;  /* 0x0000000a6c6c7981 */ /* 0x000324000c1e1500 */
[C---:B------:R-:W-:Y:S02]  /*2310*/  IMAD.WIDE R114, R19.reuse, 0x2, R156 ;  /* 0x0000000213727825 */ /* 0x040fe400078e029c */
[----:B------:R-:W4:Y:S02]  /*2320*/  LDG.E.U16 R112, desc[UR10][R112.64] ;  /* 0x0000000a70707981 */ /* 0x000f24000c1e1500 */
[----:B------:R-:W-:Y:S02]  /*2330*/  IMAD.WIDE R110, R19, 0x2, R188 ;  /* 0x00000002136e7825 */ /* 0x000fe400078e02bc */
[----:B------:R-:W4:Y:S04]  /*2340*/  LDG.E.U16 R114, desc[UR10][R114.64] ;  /* 0x0000000a72727981 */ /* 0x000f28000c1e1500 */
[----:B------:R1:W4:Y:S01]  /*2350*/  LDG.E.U16 R27, desc[UR10][R110.64] ;  /* 0x0000000a6e1b7981 */ /* 0x000322000c1e1500 */
[----:B------:R-:W1:Y:S01]  /*2360*/  S2R R10, SR_TID.X ;  /* 0x00000000000a7919 */ /* 0x000e620000002100 */
[----:B0-----:R-:W-:Y:S01]  /*2370*/  IMAD.SHL.U32 R106, R3, 0x2, RZ ;  /* 0x00000002036a7824 */ /* 0x001fe200078e00ff */
[----:B------:R-:W-:Y:S04]  /*2380*/  BAR.SYNC.DEFER_BLOCKING 0x0 ;  /* 0x0000000000007b1d */ /* 0x000fe80000010000 */
[----:B-1----:R-:W-:-:S02]  /*2390*/  LOP3.LUT R109, R106, 0x60, RZ, 0x3c, !PT ;  /* 0x000000606a6d7812 */ /* 0x002fc400078e3cff */
[C---:B------:R-:W-:Y:S02]  /*23a0*/  LOP3.LUT R69, R10.reuse, 0x7, RZ, 0xc0, !PT ;  /* 0x000000070a457812 */ /* 0x040fe400078ec0ff */
[C---:B------:R-:W-:Y:S01]  /*23b0*/  LOP3.LUT R6, R10.reuse, 0x60, RZ, 0xc0, !PT ;  /* 0x000000600a067812 */ /* 0x040fe200078ec0ff */
[----:B------:R-:W-:Y:S02]  /*23c0*/  IMAD.SHL.U32 R23, R10, 0x8, RZ ;  /* 0x000000080a177824 */ /* 0x000fe400078e00ff */
[----:B------:R-:W-:Y:S02]  /*23d0*/  IMAD.SHL.U32 R232, R69, 0x40, RZ ;  /* 0x0000004045e87824 */ /* 0x000fe400078e00ff */
[----:B------:R-:W-:Y:S02]  /*23e0*/  IMAD R71, R6, 0x8, R69 ;  /* 0x0000000806477824 */ /* 0x000fe400078e0245 */
[----:B------:R-:W-:Y:S01]  /*23f0*/  IMAD.SHL.U32 R24, R10, 0x2, RZ ;  /* 0x000000020a187824 */ /* 0x000fe200078e00ff */
[----:B------:R-:W-:-:S02]  /*2400*/  LOP3.LUT R23, R232, 0x30, R23, 0xf8, !PT ;  /* 0x00000030e8177812 */ /* 0x000fc400078ef817 */
[----:B------:R-:W-:Y:S02]  /*2410*/  SHF.L.U32 R71, R71, 0x4, RZ ;  /* 0x0000000447477819 */ /* 0x000fe400000006ff */
[--C-:B------:R-:W-:Y:S02]  /*2420*/  LOP3.LUT R232, R23, 0x10, R24.reuse, 0x78, !PT ;  /* 0x0000001017e87812 */ /* 0x100fe400078e7818 */
[----:B------:R-:W-:Y:S02]  /*2430*/  LOP3.LUT R23, R10, 0x10, RZ, 0xc0, !PT ;  /* 0x000000100a177812 */ /* 0x000fe400078ec0ff */
[----:B------:R-:W-:Y:S02]  /*2440*/  LOP3.LUT R110, R71, 0x30, R24, 0x78, !PT ;  /* 0x00000030476e7812 */ /* 0x000fe400078e7818 */
[C---:B------:R-:W-:Y:S01]  /*2450*/  LOP3.LUT R71, R106.reuse, 0x10, RZ, 0x3c, !PT ;  /* 0x000000106a477812 */ /* 0x040fe200078e3cff */
[----:B------:R-:W-:Y:S01]  /*2460*/  IMAD R23, R23, 0x20, R232 ;  /* 0x0000002017177824 */ /* 0x000fe200078e02e8 */
[C---:B------:R-:W-:Y:S01]  /*2470*/  LOP3.LUT R232, R106.reuse, 0x20, RZ, 0x3c, !PT ;  /* 0x000000206ae87812 */ /* 0x040fe200078e3cff */
[----:B------:R-:W-:Y:S01]  /*2480*/  IMAD R24, R69, 0x200, R110 ;  /* 0x0000020045187824 */ /* 0x000fe200078e026e */
[----:B------:R-:W-:-:S02]  /*2490*/  LOP3.LUT R110, R106, 0x30, RZ, 0x3c, !PT ;  /* 0x000000306a6e7812 */ /* 0x000fc400078e3cff */
[C---:B------:R-:W-:Y:S02]  /*24a0*/  LOP3.LUT R69, R106.reuse, 0x40, RZ, 0x3c, !PT ;  /* 0x000000406a457812 */ /* 0x040fe400078e3cff */
[C---:B------:R-:W-:Y:S01]  /*24b0*/  LOP3.LUT R113, R106.reuse, 0x70, RZ, 0x3c, !PT ;  /* 0x000000706a717812 */ /* 0x040fe200078e3cff */
[----:B--2---:R-:W-:Y:S04]  /*24c0*/  STS.U16 [R106+UR6+0x4000], R116 ;  /* 0x004000746a007988 */ /* 0x004fe80008000406 */
[----:B---3--:R-:W-:Y:S04]  /*24d0*/  STS.U16 [R106+UR6+0x5000], R123 ;  /* 0x0050007b6a007988 */ /* 0x008fe80008000406 */
[----:B-----5:R-:W-:Y:S04]  /*24e0*/  STS.U16 [R106+UR6+0x6000], R129 ;  /* 0x006000816a007988 */ /* 0x020fe80008000406 */
[----:B------:R-:W-:Y:S04]  /*24f0*/  STS.U16 [R106+UR6+0x7000], R227 ;  /* 0x007000e36a007988 */ /* 0x000fe80008000406 */
[----:B------:R-:W-:Y:S04]  /*2500*/  STS.U16 [R71+UR6+0x4200], R117 ;  /* 0x0042007547007988 */ /* 0x000fe80008000406 */
[----:B------:R-:W-:Y:S04]  /*2510*/  STS.U16 [R71+UR6+0x5200], R124 ;  /* 0x0052007c47007988 */ /* 0x000fe80008000406 */
[----:B------:R-:W-:Y:S04]  /*2520*/  STS.U16 [R71+UR6+0x6200], R130 ;  /* 0x0062008247007988 */ /* 0x000fe80008000406 */
[----:B------:R0:W-:Y:S04]  /*2530*/  STS.U16 [R71+UR6+0x7200], R228 ;  /* 0x007200e447007988 */ /* 0x0001e80008000406 */
[----:B------:R-:W-:Y:S04]  /*2540*/  STS.U16 [R232+UR6+0x4400], R118 ;  /* 0x00440076e8007988 */ /* 0x000fe80008000406 */
[----:B------:R-:W-:Y:S01]  /*2550*/  STS.U16 [R232+UR6+0x5400], R125 ;  /* 0x0054007de8007988 */ /* 0x000fe20008000406 */
[----:B0-----:R-:W-:-:S03]  /*2560*/  LOP3.LUT R71, R106, 0x50, RZ, 0x3c, !PT ;  /* 0x000000506a477812 */ /* 0x001fc600078e3cff */
[----:B------:R-:W-:Y:S04]  /*2570*/  STS.U16 [R232+UR6+0x6400], R131 ;  /* 0x00640083e8007988 */ /* 0x000fe80008000406 */
[----:B------:R-:W-:Y:S04]  /*2580*/  STS.U16 [R232+UR6+0x7400], R229 ;  /* 0x007400e5e8007988 */ /* 0x000fe80008000406 */
[----:B------:R-:W-:Y:S04]  /*2590*/  STS.U16 [R110+UR6+0x4600], R119 ;  /* 0x004600776e007988 */ /* 0x000fe80008000406 */
[----:B------:R-:W-:Y:S04]  /*25a0*/  STS.U16 [R110+UR6+0x5600], R126 ;  /* 0x0056007e6e007988 */ /* 0x000fe80008000406 */
[----:B------:R-:W-:Y:S04]  /*25b0*/  STS.U16 [R110+UR6+0x6600], R225 ;  /* 0x006600e16e007988 */ /* 0x000fe80008000406 */
[----:B----4-:R0:W-:Y:S04]  /*25c0*/  STS.U16 [R110+UR6+0x7600], R25 ;  /* 0x007600196e007988 */ /* 0x0101e80008000406 */
[----:B------:R-:W-:Y:S04]  /*25d0*/  STS.U16 [R69+UR6+0x4800], R120 ;  /* 0x0048007845007988 */ /* 0x000fe80008000406 */
[----:B------:R-:W-:Y:S04]  /*25e0*/  STS.U16 [R69+UR6+0x5800], R127 ;  /* 0x0058007f45007988 */ /* 0x000fe80008000406 */
[----:B------:R-:W-:Y:S04]  /*25f0*/  STS.U16 [R69+UR6+0x6800], R226 ;  /* 0x006800e245007988 */ /* 0x000fe80008000406 */
[----:B------:R-:W-:Y:S04]  /*2600*/  STS.U16 [R69+UR6+0x7800], R70 ;  /* 0x0078004645007988 */ /* 0x000fe80008000406 */
[----:B------:R-:W-:Y:S04]  /*2610*/  STS.U16 [R71+UR6+0x4a00], R121 ;  /* 0x004a007947007988 */ /* 0x000fe80008000406 */
[----:B------:R-:W-:Y:S04]  /*2620*/  STS.U16 [R71+UR6+0x5a00], R128 ;  /* 0x005a008047007988 */ /* 0x000fe80008000406 */
[----:B------:R1:W-:Y:S04]  /*2630*/  STS.U16 [R71+UR6+0x6a00], R26 ;  /* 0x006a001a47007988 */ /* 0x0003e80008000406 */
        /* <DEDUP_REMOVED lines=8> */
[----:B------:R-:W-:Y:S01]  /*26c0*/  STS.U16 [R113+UR6+0x7e00], R114 ;  /* 0x007e007271007988 */ /* 0x000fe20008000406 */
[----:B------:R-:W-:Y:S01]  /*26d0*/  BAR.SYNC.DEFER_BLOCKING 0x0 ;  /* 0x0000000000007b1d */ /* 0x000fe20000010000 */
[----:B0-----:R-:W-:-:S05]  /*26e0*/  LOP3.LUT R25, R23, 0x20, RZ, 0x3c, !PT ;  /* 0x0000002017197812 */ /* 0x001fca00078e3cff */
[----:B------:R-:W-:Y:S04]  /*26f0*/  LDSM.16.MT88.4 R104, [R23+UR6] ;  /* 0x000000061768783b */ /* 0x000fe80008004200 */
[----:B------:R-:W0:Y:S04]  /*2700*/  LDSM.16.M88.4 R128, [R24+UR6+0x4000] ;  /* 0x004000061880783b */ /* 0x000e280008000200 */
[----:B------:R-:W2:Y:S04]  /*2710*/  LDSM.16.MT88.4 R120, [R25+UR6] ;  /* 0x000000061978783b */ /* 0x000ea80008004200 */
[----:B------:R-:W3:Y:S01]  /*2720*/  LDSM.16.MT88.4 R68, [R23+UR6+0x400] ;  /* 0x000400061744783b */ /* 0x000ee20008004200 */
[----:B-1----:R-:W-:-:S03]  /*2730*/  LOP3.LUT R26, R24, 0x40, RZ, 0x3c, !PT ;  /* 0x00000040181a7812 */ /* 0x002fc600078e3cff */
[----:B------:R-:W1:Y:S04]  /*2740*/  LDSM.16.MT88.4 R108, [R25+UR6+0x400] ;  /* 0x00040006196c783b */ /* 0x000e680008004200 */
[----:B------:R-:W-:Y:S04]  /*2750*/  LDSM.16.MT88.4 R116, [R23+UR6+0x800] ;  /* 0x000800061774783b */ /* 0x000fe80008004200 */
[----:B------:R-:W4:Y:S04]  /*2760*/  LDSM.16.M88.4 R124, [R26+UR6+0x4000] ;  /* 0x004000061a7c783b */ /* 0x000f280008000200 */
[----:B------:R-:W5:Y:S01]  /*2770*/  LDSM.16.MT88.4 R112, [R25+UR6+0x800] ;  /* 0x000800061970783b */ /* 0x000f620008004200 */
[-C--:B0-----:R-:W-:Y:S08]  /*2780*/  HMMA.16816.F32 R104, R104, R128.reuse, RZ ;  /* 0x000000806868723c */ /* 0x081ff000000018ff */
[----:B--2---:R-:W-:-:S12]  /*2790*/  HMMA.16816.F32 R120, R120, R128, RZ ;  /* 0x000000807878723c */ /* 0x004fd800000018ff */
[-C--:B---3--:R-:W-:Y:S01]  /*27a0*/  HMMA.16816.F32 R68, R68, R130.reuse, R104 ;  /* 0x000000824444723c */ /* 0x088fe20000001868 */
[----:B------:R-:W0:Y:S07]  /*27b0*/  LDSM.16.MT88.4 R104, [R23+UR6+0xc00] ;  /* 0x000c00061768783b */ /* 0x000e2e0008004200 */
[----:B-1----:R-:W-:Y:S01]  /*27c0*/  HMMA.16816.F32 R128, R108, R130, R120 ;  /* 0x000000826c80723c */ /* 0x002fe20000001878 */
[----:B------:R-:W1:Y:S04]  /*27d0*/  LDSM.16.MT88.4 R108, [R25+UR6+0xc00] ;  /* 0x000c0006196c783b */ /* 0x000e680008004200 */
[----:B------:R-:W-:Y:S07]  /*27e0*/  LDSM.16.MT88.4 R120, [R23+UR6+0x1000] ;  /* 0x001000061778783b */ /* 0x000fee0008004200 */
[-C--:B----4-:R-:W-:Y:S01]  /*27f0*/  HMMA.16816.F32 R116, R116, R124.reuse, R68 ;  /* 0x0000007c7474723c */ /* 0x090fe20000001844 */
[----:B------:R-:W2:Y:S07]  /*2800*/  LDSM.16.M88.4 R68, [R24+UR6+0x4080] ;  /* 0x004080061844783b */ /* 0x000eae0008000200 */
[----:B-----5:R-:W-:Y:S01]  /*2810*/  HMMA.16816.F32 R112, R112, R124, R128 ;  /* 0x0000007c7070723c */ /* 0x020fe20000001880 */
[----:B------:R-:W3:Y:S11]  /*2820*/  LDSM.16.MT88.4 R128, [R23+UR6+0x1400] ;  /* 0x001400061780783b */ /* 0x000ef60008004200 */
[-C--:B0-----:R-:W-:Y:S01]  /*2830*/  HMMA.16816.F32 R104, R104, R126.reuse, R116 ;  /* 0x0000007e6868723c */ /* 0x081fe20000001874 */
[----:B------:R-:W0:Y:S07]  /*2840*/  LDSM.16.MT88.4 R116, [R25+UR6+0x1000] ;  /* 0x001000061974783b */ /* 0x000e2e0008004200 */
[----:B-1----:R-:W-:Y:S01]  /*2850*/  HMMA.16816.F32 R124, R108, R126, R112 ;  /* 0x0000007e6c7c723c */ /* 0x002fe20000001870 */
[----:B------:R-:W-:Y:S04]  /*2860*/  LDSM.16.MT88.4 R108, [R23+UR6+0x1800] ;  /* 0x00180006176c783b */ /* 0x000fe80008004200 */
[----:B------:R-:W1:Y:S07]  /*2870*/  LDSM.16.M88.4 R112, [R26+UR6+0x4080] ;  /* 0x004080061a70783b */ /* 0x000e6e0008000200 */
[----:B--2---:R-:W-:Y:S01]  /*2880*/  HMMA.16816.F32 R120, R120, R68, R104 ;  /* 0x000000447878723c */ /* 0x004fe20000001868 */
[----:B------:R-:W2:-:S15]  /*2890*/  LDSM.16.MT88.4 R104, [R25+UR6+0x1400] ;  /* 0x001400061968783b */ /* 0x000e9e0008004200 */
[----:B------:R-:W-:-:S04]  /*28a0*/  NOP ;  /* 0x0000000000007918 */ /* 0x000fc80000000000 */
[----:B---3--:R-:W-:Y:S01]  /*28b0*/  HMMA.16816.F32 R128, R128, R70, R120 ;  /* 0x000000468080723c */ /* 0x008fe20000001878 */
[----:B------:R-:W-:Y:S07]  /*28c0*/  LDSM.16.MT88.4 R120, [R23+UR6+0x1c00] ;  /* 0x001c00061778783b */ /* 0x000fee0008004200 */
[----:B0-----:R-:W-:Y:S01]  /*28d0*/  HMMA.16816.F32 R116, R116, R68, R124 ;  /* 0x000000447474723c */ /* 0x001fe2000000187c */
[----:B------:R-:W0:Y:S11]  /*28e0*/  LDSM.16.MT88.4 R124, [R25+UR6+0x1800] ;  /* 0x00180006197c783b */ /* 0x000e360008004200 */
[----:B-1----:R-:W-:Y:S01]  /*28f0*/  HMMA.16816.F32 R128, R108, R112, R128 ;  /* 0x000000706c80723c */ /* 0x002fe20000001880 */
[----:B------:R-:W1:Y:S07]  /*2900*/  LDSM.16.MT88.4 R108, [R25+UR6+0x1c00] ;  /* 0x001c0006196c783b */ /* 0x000e6e0008004200 */
[----:B--2---:R-:W-:Y:S01]  /*2910*/  HMMA.16816.F32 R104, R104, R70, R116 ;  /* 0x000000466868723c */ /* 0x004fe20000001874 */
[----:B------:R-:W-:Y:S04]  /*2920*/  LDSM.16.MT88.4 R116, [R23+UR6+0x2000] ;  /* 0x002000061774783b */ /* 0x000fe80008004200 */
[----:B------:R-:W2:-:S15]  /*2930*/  LDSM.16.M88.4 R68, [R24+UR6+0x4100] ;  /* 0x004100061844783b */ /* 0x000e9e0008000200 */
[----:B0-----:R-:W-:Y:S01]  /*2940*/  HMMA.16816.F32 R104, R124, R112, R104 ;  /* 0x000000707c68723c */ /* 0x001fe20000001868 */
[----:B------:R-:W0:Y:S07]  /*2950*/  LDSM.16.MT88.4 R124, [R25+UR6+0x2000] ;  /* 0x00200006197c783b */ /* 0x000e2e0008004200 */
[-C--:B------:R-:W-:Y:S01]  /*2960*/  HMMA.16816.F32 R128, R120, R114.reuse, R128 ;  /* 0x000000727880723c */ /* 0x080fe20000001880 */
[----:B------:R-:W3:Y:S11]  /*2970*/  LDSM.16.MT88.4 R120, [R23+UR6+0x2400] ;  /* 0x002400061778783b */ /* 0x000ef60008004200 */
[----:B-1----:R-:W-:Y:S01]  /*2980*/  HMMA.16816.F32 R104, R108, R114, R104 ;  /* 0x000000726c68723c */ /* 0x002fe20000001868 */
[----:B------:R-:W1:Y:S04]  /*2990*/  LDSM.16.MT88.4 R108, [R25+UR6+0x2400] ;  /* 0x00240006196c783b */ /* 0x000e680008004200 */
[----:B------:R-:W-:Y:S03]  /*29a0*/  LDSM.16.M88.4 R112, [R26+UR6+0x4100] ;  /* 0x004100061a70783b */ /* 0x000fe60008000200 */
[-C--:B--2---:R-:W-:Y:S01]  /*29b0*/  HMMA.16816.F32 R128, R116, R68.reuse, R128 ;  /* 0x000000447480723c */ /* 0x084fe20000001880 */
[----:B------:R-:W2:Y:S11]  /*29c0*/  LDSM.16.MT88.4 R116, [R23+UR6+0x2800] ;  /* 0x002800061774783b */ /* 0x000eb60008004200 */
[----:B0-----:R-:W-:Y:S01]  /*29d0*/  HMMA.16816.F32 R104, R124, R68, R104 ;  /* 0x000000447c68723c */ /* 0x001fe20000001868 */
[----:B------:R-:W0:Y:S07]  /*29e0*/  LDSM.16.MT88.4 R124, [R25+UR6+0x2800] ;  /* 0x00280006197c783b */ /* 0x000e2e0008004200 */
[-C--:B---3--:R-:W-:Y:S01]  /*29f0*/  HMMA.16816.F32 R120, R120, R70.reuse, R128 ;  /* 0x000000467878723c */ /* 0x088fe20000001880 */
        /* <DEDUP_REMOVED lines=20> */
[----:B------:R-:W1:Y:S07]  /*2b40*/  LDSM.16.MT88.4 R104, [R25+UR6+0x3c00] ;  /* 0x003c00061968783b */ /* 0x000e6e0008004200 */
[----:B--2---:R-:W-:Y:S01]  /*2b50*/  HMMA.16816.F32 R116, R120, R112, R116 ;  /* 0x000000707874723c */ /* 0x004fe20000001874 */
[----:B------:R-:W-:-:S11]  /*2b60*/  LOP3.LUT R10, R10, 0x3, RZ, 0xc0, !PT ;  /* 0x000000030a0a7812 */ /* 0x000fd600078ec0ff */
[----:B0-----:R-:W-:Y:S01]  /*2b70*/  HMMA.16816.F32 R68, R124, R112, R68 ;  /* 0x000000707c44723c */ /* 0x001fe20000001844 */
[----:B------:R-:W-:-:S07]  /*2b80*/  IMAD.SHL.U32 R27, R10, 0x2, RZ ;  /* 0x000000020a1b7824 */ /* 0x000fce00078e00ff */
[----:B---3--:R-:W-:Y:S01]  /*2b90*/  HMMA.16816.F32 R116, R128, R114, R116 ;  /* 0x000000728074723c */ /* 0x008fe20000001874 */
[----:B------:R-:W-:-:S04]  /*2ba0*/  LEA.HI R27, R6, R27, RZ, 0x1e ;  /* 0x0000001b061b7211 */ /* 0x000fc800078ff0ff */
[----:B------:R-:W-:-:S07]  /*2bb0*/  IADD3 R27, P1, PT, R27, UR4, RZ ;  /* 0x000000041b1b7c10 */ /* 0x000fce000ff3e0ff */
[----:B-1----:R-:W-:Y:S01]  /*2bc0*/  HMMA.16816.F32 R68, R104, R114, R68 ;  /* 0x000000726844723c */ /* 0x002fe20000001844 */
[----:B------:R-:W-:Y:S01]  /*2bd0*/  IMAD.X R23, RZ, RZ, UR5, P1 ;  /* 0x00000005ff177e24 */ /* 0x000fe200088e06ff */
[CC--:B------:R-:W-:Y:S02]  /*2be0*/  ISETP.GT.U32.AND P4, PT, R27.reuse, R18.reuse, PT ;  /* 0x000000121b00720c */ /* 0x0c0fe40003f84070 */
[C---:B------:R-:W-:Y:S02]  /*2bf0*/  ISETP.GE.U32.AND P3, PT, R27.reuse, R18, PT ;  /* 0x000000121b00720c */ /* 0x040fe40003f66070 */
[-C--:B------:R-:W-:Y:S01]  /*2c00*/  ISETP.GT.U32.AND P2, PT, R27, R15.reuse, PT ;  /* 0x0000000f1b00720c */ /* 0x080fe20003f44070 */
[----:B------:R-:W-:Y:S01]  /*2c10*/  FMUL R118, R118, UR9 ;  /* 0x0000000976767c20 */ /* 0x000fe20008400000 */
[----:B------:R-:W-:Y:S01]  /*2c20*/  FMUL R119, R119, UR9 ;  /* 0x0000000977777c20 */ /* 0x000fe20008400000 */
[----:B------:R-:W-:Y:S02]  /*2c30*/  ISETP.GE.U32.AND P1, PT, R27, R15, PT ;  /* 0x0000000f1b00720c */ /* 0x000fe40003f26070 */
[----:B------:R-:W-:-:S02]  /*2c40*/  ISETP.GT.U32.AND.EX P4, PT, R23, RZ, PT, P4 ;  /* 0x000000ff1700720c */ /* 0x000fc40003f84140 */
[----:B------:R-:W-:Y:S01]  /*2c50*/  ISETP.GE.U32.AND.EX P3, PT, R23, RZ, PT, P3 ;  /* 0x000000ff1700720c */ /* 0x000fe20003f66130 */
[----:B------:R-:W-:Y:S01]  /*2c60*/  FMUL R10, R116, UR9 ;  /* 0x00000009740a7c20 */ /* 0x000fe20008400000 */
[----:B------:R-:W-:Y:S01]  /*2c70*/  FMUL R6, R117, UR9 ;  /* 0x0000000975067c20 */ /* 0x000fe20008400000 */
[C---:B------:R-:W-:Y:S02]  /*2c80*/  ISETP.GT.U32.AND.EX P2, PT, R23.reuse, RZ, PT, P2 ;  /* 0x000000ff1700720c */ /* 0x040fe40003f44120 */
[----:B------:R-:W-:Y:S02]  /*2c90*/  ISETP.GE.U32.AND.EX P1, PT, R23, RZ, PT, P1 ;  /* 0x000000ff1700720c */ /* 0x000fe40003f26110 */
[----:B------:R-:W-:Y:S02]  /*2ca0*/  FSEL R107, R118, -INF , !P4 ;  /* 0xff800000766b7808 */ /* 0x000fe40006000000 */
[----:B------:R-:W-:Y:S02]  /*2cb0*/  FSEL R119, R119, -INF , !P3 ;  /* 0xff80000077777808 */ /* 0x000fe40005800000 */
[----:B------:R-:W-:-:S02]  /*2cc0*/  ISETP.GT.U32.AND P4, PT, R27, R16, PT ;  /* 0x000000101b00720c */ /* 0x000fc40003f84070 */
[----:B------:R-:W-:Y:S01]  /*2cd0*/  ISETP.GE.U32.AND P3, PT, R27, R16, PT ;  /* 0x000000101b00720c */ /* 0x000fe20003f66070 */
[----:B------:R-:W-:Y:S01]  /*2ce0*/  FMUL R70, R70, UR9 ;  /* 0x0000000946467c20 */ /* 0x000fe20008400000 */
[----:B------:R-:W-:Y:S01]  /*2cf0*/  FSEL R10, R10, -INF , !P2 ;  /* 0xff8000000a0a7808 */ /* 0x000fe20005000000 */
[----:B------:R-:W-:Y:S01]  /*2d00*/  FMUL R71, R71, UR9 ;  /* 0x0000000947477c20 */ /* 0x000fe20008400000 */
[----:B------:R-:W-:Y:S02]  /*2d10*/  FSEL R6, R6, -INF , !P1 ;  /* 0xff80000006067808 */ /* 0x000fe40004800000 */
[CC--:B------:R-:W-:Y:S02]  /*2d20*/  ISETP.GT.U32.AND P2, PT, R27.reuse, R17.reuse, PT ;  /* 0x000000111b00720c */ /* 0x0c0fe40003f44070 */
        /* <DEDUP_REMOVED lines=9> */
[----:B------:R-:W-:-:S02]  /*2dc0*/  FSEL R111, R68, -INF , !P2 ;  /* 0xff800000446f7808 */ /* 0x000fc40005000000 */
[----:B------:R-:W-:Y:S02]  /*2dd0*/  FSEL R106, R69, -INF , !P1 ;  /* 0xff800000456a7808 */ /* 0x000fe40004800000 */
[----:B------:R-:W-:Y:S02]  /*2de0*/  FMNMX R26, R108, R109, !PT ;  /* 0x0000006d6c1a7209 */ /* 0x000fe40007800000 */
[----:B------:R-:W-:Y:S02]  /*2df0*/  FMNMX R23, R10, R6, !PT ;  /* 0x000000060a177209 */ /* 0x000fe40007800000 */
[----:B------:R-:W-:Y:S02]  /*2e00*/  FMNMX R24, R107, R119, !PT ;  /* 0x000000776b187209 */ /* 0x000fe40007800000 */
[----:B------:R-:W-:Y:S01]  /*2e10*/  FMNMX R25, R111, R106, !PT ;  /* 0x0000006a6f197209 */ /* 0x000fe20007800000 */
[----:B------:R-:W0:Y:S04]  /*2e20*/  SHFL.BFLY PT, R105, R26, 0x2, 0x1f ;  /* 0x0c401f001a697f89 */ /* 0x000e2800000e0000 */
[----:B------:R-:W1:Y:S04]  /*2e30*/  SHFL.BFLY PT, R68, R23, 0x2, 0x1f ;  /* 0x0c401f0017447f89 */ /* 0x000e6800000e0000 */
[----:B------:R-:W2:Y:S04]  /*2e40*/  SHFL.BFLY PT, R27, R24, 0x2, 0x1f ;  /* 0x0c401f00181b7f89 */ /* 0x000ea800000e0000 */
[----:B------:R-:W3:Y:S01]  /*2e50*/  SHFL.BFLY PT, R70, R25, 0x2, 0x1f ;  /* 0x0c401f0019467f89 */ /* 0x000ee200000e0000 */
[----:B------:R-:W4:Y:S01]  /*2e60*/  S2R R238, SR_TID.X ;  /* 0x0000000000ee7919 */ /* 0x000f220000002100 */
[----:B0-----:R-:W-:-:S02]  /*2e70*/  FMNMX R105, R26, R105, !PT ;  /* 0x000000691a697209 */ /* 0x001fc40007800000 */
[----:B-1----:R-:W-:Y:S02]  /*2e80*/  FMNMX R68, R23, R68, !PT ;  /* 0x0000004417447209 */ /* 0x002fe40007800000 */
[----:B--2---:R-:W-:Y:S02]  /*2e90*/  FMNMX R69, R24, R27, !PT ;  /* 0x0000001b18457209 */ /* 0x004fe40007800000 */
[----:B------:R-:W0:Y:S01]  /*2ea0*/  SHFL.BFLY PT, R24, R105, 0x1, 0x1f ;  /* 0x0c201f0069187f89 */ /* 0x000e2200000e0000 */
[----:B---3--:R-:W-:-:S03]  /*2eb0*/  FMNMX R71, R25, R70, !PT ;  /* 0x0000004619477209 */ /* 0x008fc60007800000 */
[----:B------:R-:W1:Y:S04]  /*2ec0*/  SHFL.BFLY PT, R27, R68, 0x1, 0x1f ;  /* 0x0c201f00441b7f89 */ /* 0x000e6800000e0000 */
[----:B------:R-:W2:Y:S04]  /*2ed0*/  SHFL.BFLY PT, R70, R69, 0x1, 0x1f ;  /* 0x0c201f0045467f89 */ /* 0x000ea800000e0000 */
[----:B------:R-:W3:Y:S01]  /*2ee0*/  SHFL.BFLY PT, R104, R71, 0x1, 0x1f ;  /* 0x0c201f0047687f89 */ /* 0x000ee200000e0000 */
[----:B----4-:R-:W-:Y:S02]  /*2ef0*/  LOP3.LUT R233, R238, 0x1c, RZ, 0xc0, !PT ;  /* 0x0000001ceee97812 */ /* 0x010fe400078ec0ff */
[----:B------:R-:W-:-:S02]  /*2f00*/  SHF.R.U32.HI R23, RZ, 0x3, R238 ;  /* 0x00000003ff177819 */ /* 0x000fc400000116ee */
[C---:B------:R-:W-:Y:S02]  /*2f10*/  LEA.HI R232, R233.reuse, 0x8, RZ, 0x1e ;  /* 0x00000008e9e87811 */ /* 0x040fe400078ff0ff */
[C---:B------:R-:W-:Y:S02]  /*2f20*/  LEA.HI R236, R233.reuse, 0x10, RZ, 0x1e ;  /* 0x00000010e9ec7811 */ /* 0x040fe400078ff0ff */
[----:B------:R-:W-:Y:S02]  /*2f30*/  LEA.HI R235, R233, 0x18, RZ, 0x1e ;  /* 0x00000018e9eb7811 */ /* 0x000fe400078ff0ff */
[----:B------:R-:W-:Y:S02]  /*2f40*/  LOP3.LUT R23, R23, 0xc, RZ, 0xc0, !PT ;  /* 0x0000000c17177812 */ /* 0x000fe400078ec0ff */
[----:B------:R-:W-:Y:S02]  /*2f50*/  LEA R233, R233, UR6, 0x2 ;  /* 0x00000006e9e97c11 */ /* 0x000fe4000f8e10ff */
[----:B------:R-:W-:Y:S01]  /*2f60*/  LEA R232, R232, UR6, 0x4 ;  /* 0x00000006e8e87c11 */ /* 0x000fe2000f8e20ff */
[----:B------:R-:W-:Y:S01]  /*2f70*/  BAR.SYNC.DEFER_BLOCKING 0x0 ;  /* 0x0000000000007b1d */ /* 0x000fe20000010000 */
[----:B------:R-:W-:-:S02]  /*2f80*/  LEA R236, R236, UR6, 0x4 ;  /* 0x00000006ecec7c11 */ /* 0x000fc4000f8e20ff */
[----:B------:R-:W-:Y:S02]  /*2f90*/  LEA R235, R235, UR6, 0x4 ;  /* 0x00000006ebeb7c11 */ /* 0x000fe4000f8e20ff */
[----:B0-----:R-:W-:Y:S01]  /*2fa0*/  FMNMX R113, R105, R24, !PT ;  /* 0x0000001869717209 */ /* 0x001fe20007800000 */
[----:B------:R-:W-:Y:S01]  /*2fb0*/  IMAD.IADD R24, R233, 0x1, R23 ;  /* 0x00000001e9187824 */ /* 0x000fe200078e0217 */
[----:B-1----:R-:W-:Y:S02]  /*2fc0*/  FMNMX R27, R68, R27, !PT ;  /* 0x0000001b441b7209 */ /* 0x002fe40007800000 */
[----:B--2---:R-:W-:Y:S01]  /*2fd0*/  FMNMX R70, R69, R70, !PT ;  /* 0x0000004645467209 */ /* 0x004fe20007800000 */
[C---:B------:R-:W-:Y:S01]  /*2fe0*/  IMAD.IADD R105, R23.reuse, 0x1, R236 ;  /* 0x0000000117697824 */ /* 0x040fe200078e02ec */
[----:B------:R-:W-:Y:S02]  /*2ff0*/  IADD3 R69, PT, PT, R23, R232, RZ ;  /* 0x000000e817457210 */ /* 0x000fe40007ffe0ff */
[----:B---3--:R-:W-:Y:S01]  /*3000*/  FMNMX R110, R71, R104, !PT ;  /* 0x00000068476e7209 */ /* 0x008fe20007800000 */
[----:B------:R-:W-:Y:S01]  /*3010*/  IMAD.IADD R104, R23, 0x1, R235 ;  /* 0x0000000117687824 */ /* 0x000fe200078e02eb */
[----:B------:R-:W-:Y:S04]  /*3020*/  @P0 STS [R24+0x4000], R27 ;  /* 0x0040001b18000388 */ /* 0x000fe80000000800 */
[----:B------:R-:W-:Y:S04]  /*3030*/  @P0 STS [R69+0x4000], R70 ;  /* 0x0040004645000388 */ /* 0x000fe80000000800 */
[----:B------:R-:W-:Y:S04]  /*3040*/  @P0 STS [R105+0x4000], R110 ;  /* 0x0040006e69000388 */ /* 0x000fe80000000800 */
[----:B------:R-:W-:Y:S01]  /*3050*/  @P0 STS [R104+0x4000], R113 ;  /* 0x0040007168000388 */ /* 0x000fe20000000800 */
[----:B------:R-:W-:Y:S01]  /*3060*/  LEA R26, R3, UR6, 0x2 ;  /* 0x00000006031a7c11 */ /* 0x000fe2000f8e10ff */
[----:B------:R-:W-:Y:S06]  /*3070*/  BAR.SYNC.DEFER_BLOCKING 0x0 ;  /* 0x0000000000007b1d */ /* 0x000fec0000010000 */
[----:B------:R-:W0:Y:S04]  /*3080*/  @!P6 LDS R20, [R26+0x4000] ;  /* 0x004000001a14e984 */ /* 0x000e280000000800 */
[----:B0-----:R-:W0:Y:S02]  /*3090*/  SHFL.BFLY PT, R23, R20, 0x2, 0x1f ;  /* 0x0c401f0014177f89 */ /* 0x001e2400000e0000 */
[----:B0-----:R-:W-:-:S05]  /*30a0*/  FMNMX R23, R20, R23, !PT ;  /* 0x0000001714177209 */ /* 0x001fca0007800000 */
[----:B------:R-:W0:Y:S02]  /*30b0*/  SHFL.BFLY PT, R68, R23, 0x1, 0x1f ;  /* 0x0c201f0017447f89 */ /* 0x000e2400000e0000 */
[----:B0-----:R-:W-:-:S05]  /*30c0*/  FMNMX R25, R23, R68, !PT ;  /* 0x0000004417197209 */ /* 0x001fca0007800000 */
[----:B------:R-:W-:Y:S01]  /*30d0*/  @P0 STS [R26+0x4000], R25 ;  /* 0x004000191a000388 */ /* 0x000fe20000000800 */
[----:B------:R-:W-:Y:S06]  /*30e0*/  BAR.SYNC.DEFER_BLOCKING 0x0 ;  /* 0x0000000000007b1d */ /* 0x000fec0000010000 */
[----:B------:R-:W0:Y:S04]  /*30f0*/  LDS R224, [R232+0x4000] ;  /* 0x00400000e8e07984 */ /* 0x000e280000000800 */
[----:B------:R-:W1:Y:S04]  /*3100*/  LDS R130, [R236+0x4000] ;  /* 0x00400000ec827984 */ /* 0x000e680000000800 */
[----:B------:R-:W2:Y:S04]  /*3110*/  LDS R27, [R233+0x4000] ;  /* 0x00400000e91b7984 */ /* 0x000ea80000000800 */
[----:B------:R-:W3:Y:S01]  /*3120*/  LDS R128, [R235+0x4000] ;  /* 0x00400000eb807984 */ /* 0x000ee20000000800 */
[----:B0-----:R-:W-:-:S02]  /*3130*/  FMNMX R224, R224, R7, !PT ;  /* 0x00000007e0e07209 */ /* 0x001fc40007800000 */
[----:B-1----:R-:W-:-:S03]  /*3140*/  FMNMX R130, R130, R9, !PT ;  /* 0x0000000982827209 */ /* 0x002fc60007800000 */
[----:B------:R-:W-:-:S04]  /*3150*/  FADD R23, R119, -R224 ;  /* 0x800000e077177221 */ /* 0x000fc80000000000 */
[----:B------:R-:W-:Y:S01]  /*3160*/  FMUL R226, R23, 1.4426950216293334961 ;  /* 0x3fb8aa3b17e27820 */ /* 0x000fe20000400000 */
[----:B------:R-:W-:Y:S01]  /*3170*/  FADD R23, R111, -R130 ;  /* 0x800000826f177221 */ /* 0x000fe20000000000 */
[----:B------:R-:W-:-:S03]  /*3180*/  FADD R68, R107, -R224 ;  /* 0x800000e06b447221 */ /* 0x000fc60000000000 */
[----:B------:R-:W-:Y:S01]  /*3190*/  FMUL R70, R23, 1.4426950216293334961 ;  /* 0x3fb8aa3b17467820 */ /* 0x000fe20000400000 */
[----:B--2---:R-:W-:Y:S01]  /*31a0*/  FMNMX R23, R27, R22, !PT ;  /* 0x000000161b177209 */ /* 0x004fe20007800000 */
[----:B------:R-:W-:Y:S01]  /*31b0*/  FADD R25, R106, -R130 ;  /* 0x800000826a197221 */ /* 0x000fe20000000000 */
[----:B---3--:R-:W-:Y:S01]  /*31c0*/  FMNMX R128, R128, R11, !PT ;  /* 0x0000000b80807209 */ /* 0x008fe20007800000 */
[----:B------:R-:W-:Y:S02]  /*31d0*/  FMUL R68, R68, 1.4426950216293334961 ;  /* 0x3fb8aa3b44447820 */ /* 0x000fe40000400000 */
[--C-:B------:R-:W-:Y:S01]  /*31e0*/  FADD R6, R6, -R23.reuse ;  /* 0x8000001706067221 */ /* 0x100fe20000000000 */
[----:B------:R-:W-:Y:S01]  /*31f0*/  FMUL R27, R25, 1.4426950216293334961 ;  /* 0x3fb8aa3b191b7820 */ /* 0x000fe20000400000 */
[----:B------:R-:W-:Y:S01]  /*3200*/  FADD R10, R10, -R23 ;  /* 0x800000170a0a7221 */ /* 0x000fe20000000000 */
[----:B------:R0:W-:Y:S01]  /*3210*/  MUFU.EX2 R107, R68 ;  /* 0x00000044006b7308 */ /* 0x0001e20000000800 */
[--C-:B------:R-:W-:Y:S01]  /*3220*/  FADD R25, R108, -R128.reuse ;  /* 0x800000806c197221 */ /* 0x100fe20000000000 */
[----:B------:R-:W-:Y:S01]  /*3230*/  FADD R109, R109, -R128 ;  /* 0x800000806d6d7221 */ /* 0x000fe20000000000 */
[----:B------:R-:W-:-:S02]  /*3240*/  FMUL R10, R10, 1.4426950216293334961 ;  /* 0x3fb8aa3b0a0a7820 */ /* 0x000fc40000400000 */
[----:B------:R-:W-:Y:S01]  /*3250*/  FMUL R71, R25, 1.4426950216293334961 ;  /* 0x3fb8aa3b19477820 */ /* 0x000fe20000400000 */
[----:B0-----:R-:W-:Y:S01]  /*3260*/  FMUL R68, R6, 1.4426950216293334961 ;  /* 0x3fb8aa3b06447820 */ /* 0x001fe20000400000 */
[----:B------:R-:W-:Y:S01]  /*3270*/  FMUL R6, R109, 1.4426950216293334961 ;  /* 0x3fb8aa3b6d067820 */ /* 0x000fe20000400000 */
[----:B------:R-:W-:Y:S08]  /*3280*/  MUFU.EX2 R25, R10 ;  /* 0x0000000a00197308 */ /* 0x000ff00000000800 */
[----:B------:R-:W0:Y:S08]  /*3290*/  MUFU.EX2 R68, R68 ;  /* 0x0000004400447308 */ /* 0x000e300000000800 */
[----:B------:R-:W1:Y:S08]  /*32a0*/  MUFU.EX2 R226, R226 ;  /* 0x000000e200e27308 */ /* 0x000e700000000800 */
[----:B------:R-:W-:Y:S08]  /*32b0*/  MUFU.EX2 R70, R70 ;  /* 0x0000004600467308 */ /* 0x000ff00000000800 */
[----:B------:R-:W2:Y:S08]  /*32c0*/  MUFU.EX2 R27, R27 ;  /* 0x0000001b001b7308 */ /* 0x000eb00000000800 */
[----:B------:R-:W-:Y:S08]  /*32d0*/  MUFU.EX2 R71, R71 ;  /* 0x0000004700477308 */ /* 0x000ff00000000800 */
[----:B------:R-:W3:Y:S01]  /*32e0*/  MUFU.EX2 R6, R6 ;  /* 0x0000000600067308 */ /* 0x000ee20000000800 */
[----:B0-----:R-:W-:Y:S01]  /*32f0*/  FADD R106, R25, R68 ;  /* 0x00000044196a7221 */ /* 0x001fe20000000000 */
[----:B-1----:R-:W-:Y:S01]  /*3300*/  FADD R108, R107, R226 ;  /* 0x000000e26b6c7221 */ /* 0x002fe20000000000 */
[----:B--2---:R-:W-:-:S03]  /*3310*/  FADD R109, R70, R27 ;  /* 0x0000001b466d7221 */ /* 0x004fc60000000000 */
[----:B------:R-:W0:Y:S04]  /*3320*/  SHFL.BFLY PT, R111, R106, 0x2, 0x1f ;  /* 0x0c401f006a6f7f89 */ /* 0x000e2800000e0000 */
[----:B------:R-:W1:Y:S01]  /*3330*/  SHFL.BFLY PT, R113, R108, 0x2, 0x1f ;  /* 0x0c401f006c717f89 */ /* 0x000e6200000e0000 */
[----:B---3--:R-:W-:-:S03]  /*3340*/  FADD R110, R71, R6 ;  /* 0x00000006476e7221 */ /* 0x008fc60000000000 */
[----:B------:R-:W2:Y:S04]  /*3350*/  SHFL.BFLY PT, R10, R109, 0x2, 0x1f ;  /* 0x0c401f006d0a7f89 */ /* 0x000ea800000e0000 */
[----:B------:R-:W3:Y:S01]  /*3360*/  SHFL.BFLY PT, R115, R110, 0x2, 0x1f ;  /* 0x0c401f006e737f89 */ /* 0x000ee200000e0000 */
[----:B0-----:R-:W-:Y:S01]  /*3370*/  FADD R111, R106, R111 ;  /* 0x0000006f6a6f7221 */ /* 0x001fe20000000000 */
[----:B-1----:R-:W-:Y:S01]  /*3380*/  FADD R113, R108, R113 ;  /* 0x000000716c717221 */ /* 0x002fe20000000000 */
[----:B--2---:R-:W-:-:S04]  /*3390*/  FADD R114, R109, R10 ;  /* 0x0000000a6d727221 */ /* 0x004fc80000000000 */
[----:B------:R-:W0:Y:S01]  /*33a0*/  SHFL.BFLY PT, R112, R113, 0x1, 0x1f ;  /* 0x0c201f0071707f89 */ /* 0x000e2200000e0000 */
[----:B---3--:R-:W-:-:S03]  /*33b0*/  FADD R116, R110, R115 ;  /* 0x000000736e747221 */ /* 0x008fc60000000000 */
[----:B------:R-:W1:Y:S04]  /*33c0*/  SHFL.BFLY PT, R10, R111, 0x1, 0x1f ;  /* 0x0c201f006f0a7f89 */ /* 0x000e6800000e0000 */
[----:B------:R-:W2:Y:S04]  /*33d0*/  SHFL.BFLY PT, R115, R114, 0x1, 0x1f ;  /* 0x0c201f0072737f89 */ /* 0x000ea800000e0000 */
[----:B------:R-:W3:Y:S01]  /*33e0*/  SHFL.BFLY PT, R117, R116, 0x1, 0x1f ;  /* 0x0c201f0074757f89 */ /* 0x000ee200000e0000 */
[----:B0-----:R-:W-:Y:S01]  /*33f0*/  FADD R112, R113, R112 ;  /* 0x0000007071707221 */ /* 0x001fe20000000000 */
[----:B-1----:R-:W-:Y:S01]  /*3400*/  FADD R119, R111, R10 ;  /* 0x0000000a6f777221 */ /* 0x002fe20000000000 */
[----:B------:R-:W-:Y:S01]  /*3410*/  BAR.SYNC.DEFER_BLOCKING 0x0 ;  /* 0x0000000000007b1d */ /* 0x000fe20000010000 */
[----:B--2---:R-:W-:Y:S01]  /*3420*/  FADD R106, R114, R115 ;  /* 0x00000073726a7221 */ /* 0x004fe20000000000 */
[----:B---3--:R-:W-:-:S04]  /*3430*/  FADD R117, R116, R117 ;  /* 0x0000007574757221 */ /* 0x008fc80000000000 */
[----:B------:R-:W-:Y:S04]  /*3440*/  @P0 STS [R24+0x4000], R119 ;  /* 0x0040007718000388 */ /* 0x000fe80000000800 */
[----:B------:R-:W-:Y:S04]  /*3450*/  @P0 STS [R69+0x4000], R112 ;  /* 0x0040007045000388 */ /* 0x000fe80000000800 */
[----:B------:R-:W-:Y:S04]  /*3460*/  @P0 STS [R105+0x4000], R106 ;  /* 0x0040006a69000388 */ /* 0x000fe80000000800 */
[----:B------:R-:W-:Y:S01]  /*3470*/  @P0 STS [R104+0x4000], R117 ;  /* 0x0040007568000388 */ /* 0x000fe20000000800 */
[----:B------:R-:W-:Y:S06]  /*3480*/  BAR.SYNC.DEFER_BLOCKING 0x0 ;  /* 0x0000000000007b1d */ /* 0x000fec0000010000 */
[----:B------:R-:W0:Y:S04]  /*3490*/  @!P6 LDS R8, [R26+0x4000] ;  /* 0x004000001a08e984 */ /* 0x000e280000000800 */
[----:B0-----:R-:W0:Y:S02]  /*34a0*/  SHFL.BFLY PT, R109, R8, 0x2, 0x1f ;  /* 0x0c401f00086d7f89 */ /* 0x001e2400000e0000 */
[----:B0-----:R-:W-:-:S05]  /*34b0*/  FADD R109, R8, R109 ;  /* 0x0000006d086d7221 */ /* 0x001fca0000000000 */
[----:B------:R-:W0:Y:S02]  /*34c0*/  SHFL.BFLY PT, R10, R109, 0x1, 0x1f ;  /* 0x0c201f006d0a7f89 */ /* 0x000e2400000e0000 */
[----:B0-----:R-:W-:-:S05]  /*34d0*/  FADD R111, R109, R10 ;  /* 0x0000000a6d6f7221 */ /* 0x001fca0000000000 */
[----:B------:R0:W-:Y:S01]  /*34e0*/  @P0 STS [R26+0x4000], R111 ;  /* 0x0040006f1a000388 */ /* 0x0001e20000000800 */
[C---:B------:R-:W-:Y:S01]  /*34f0*/  IMAD.WIDE R120, R21.reuse, 0x2, R148 ;  /* 0x0000000215787825 */ /* 0x040fe200078e0294 */
[----:B------:R-:W-:Y:S03]  /*3500*/  BAR.SYNC.DEFER_BLOCKING 0x0 ;  /* 0x0000000000007b1d */ /* 0x000fe60000010000 */
[----:B------:R-:W-:-:S04]  /*3510*/  IMAD.WIDE R118, R21, 0x2, R146 ;  /* 0x0000000215767825 */ /* 0x000fc800078e0292 */
[----:B------:R-:W-:-:S04]  /*3520*/  IMAD.WIDE R122, R21, 0x2, R150 ;  /* 0x00000002157a7825 */ /* 0x000fc800078e0296 */
[----:B------:R-:W-:-:S04]  /*3530*/  IMAD.WIDE R116, R21, 0x2, R144 ;  /* 0x0000000215747825 */ /* 0x000fc800078e0290 */
[----:B------:R-:W-:-:S04]  /*3540*/  IMAD.WIDE R112, R21, 0x2, R140 ;  /* 0x0000000215707825 */ /* 0x000fc800078e028c */
[----:B0-----:R-:W-:-:S04]  /*3550*/  IMAD.WIDE R110, R21, 0x2, R138 ;  /* 0x00000002156e7825 */ /* 0x001fc800078e028a */
        /* <DEDUP_REMOVED lines=8> */
[C---:B0-----:R-:W-:Y:S01]  /*35e0*/  IMAD.WIDE R120, R21.reuse, 0x2, R30 ;  /* 0x0000000215787825 */ /* 0x041fe200078e021e */
[----:B------:R0:W3:Y:S03]  /*35f0*/  LDG.E.U16 R131, desc[UR10][R112.64] ;  /* 0x0000000a70837981 */ /* 0x0000e6000c1e1500 */
[C---:B-1----:R-:W-:Y:S01]  /*3600*/  IMAD.WIDE R118, R21.reuse, 0x2, R32 ;  /* 0x0000000215767825 */ /* 0x042fe200078e0220 */
[----:B------:R1:W3:Y:S03]  /*3610*/  LDG.E.U16 R225, desc[UR10][R110.64] ;  /* 0x0000000a6ee17981 */ /* 0x0002e6000c1e1500 */
[C---:B----4-:R-:W-:Y:S01]  /*3620*/  IMAD.WIDE R122, R21.reuse, 0x2, R28 ;  /* 0x00000002157a7825 */ /* 0x050fe200078e021c */
[----:B------:R4:W3:Y:S03]  /*3630*/  LDG.E.U16 R129, desc[UR10][R108.64] ;  /* 0x0000000a6c817981 */ /* 0x0008e6000c1e1500 */
        /* <DEDUP_REMOVED lines=31> */
[----:B------:R-:W4:Y:S03]  /*3830*/  LDG.E.U16 R123, desc[UR10][R122.64] ;  /* 0x0000000a7a7b7981 */ /* 0x000f26000c1e1500 */
[C---:B------:R-:W-:Y:S01]  /*3840*/  IMAD.WIDE R126, R21.reuse, 0x2, R52 ;  /* 0x00000002157e7825 */ /* 0x040fe200078e0234 */
[----:B------:R-:W4:Y:S03]  /*3850*/  LDG.E.U16 R108, desc[UR10][R108.64] ;  /* 0x0000000a6c6c7981 */ /* 0x000f26000c1e1500 */
[C---:B0-----:R-:W-:Y:S01]  /*3860*/  IMAD.WIDE R124, R21.reuse, 0x2, R50 ;  /* 0x00000002157c7825 */ /* 0x041fe200078e0232 */
[----:B------:R-:W4:Y:S03]  /*3870*/  LDG.E.U16 R245, desc[UR10][R126.64] ;  /* 0x0000000a7ef57981 */ /* 0x000f26000c1e1500 */
[----:B-1----:R-:W-:Y:S01]  /*3880*/  IMAD.WIDE R114, R21, 0x2, R60 ;  /* 0x0000000215727825 */ /* 0x002fe200078e023c */
[----:B------:R-:W4:Y:S04]  /*3890*/  LDG.E.U16 R244, desc[UR10][R124.64] ;  /* 0x0000000a7cf47981 */ /* 0x000f28000c1e1500 */
[----:B------:R0:W4:Y:S04]  /*38a0*/  LDG.E.U16 R110, desc[UR10][R110.64] ;  /* 0x0000000a6e6e7981 */ /* 0x000128000c1e1500 */
[----:B------:R1:W4:Y:S04]  /*38b0*/  LDG.E.U16 R112, desc[UR10][R112.64] ;  /* 0x0000000a70707981 */ /* 0x000328000c1e1500 */
[----:B------:R0:W4:Y:S04]  /*38c0*/  LDG.E.U16 R246, desc[UR10][R114.64] ;  /* 0x0000000a72f67981 */ /* 0x000128000c1e1500 */
[----:B------:R1:W4:Y:S04]  /*38d0*/  LDG.E.U16 R116, desc[UR10][R116.64] ;  /* 0x0000000a74747981 */ /* 0x000328000c1e1500 */
[----:B------:R-:W4:Y:S04]  /*38e0*/  LDG.E.U16 R118, desc[UR10][R118.64] ;  /* 0x0000000a76767981 */ /* 0x000f28000c1e1500 */
[----:B------:R1:W4:Y:S01]  /*38f0*/  LDG.E.U16 R121, desc[UR10][R120.64] ;  /* 0x0000000a78797981 */ /* 0x000322000c1e1500 */
[C---:B0-----:R-:W-:Y:S01]  /*3900*/  LOP3.LUT R111, R238.reuse, 0x7, RZ, 0xc0, !PT ;  /* 0x00000007ee6f7812 */ /* 0x041fe200078ec0ff */
[C---:B------:R-:W-:Y:S01]  /*3910*/  IMAD.SHL.U32 R124, R238.reuse, 0x8, RZ ;  /* 0x00000008ee7c7824 */ /* 0x040fe200078e00ff */
[C---:B------:R-:W-:Y:S01]  /*3920*/  LOP3.LUT R109, R238.reuse, 0xe0, RZ, 0xc0, !PT ;  /* 0x000000e0ee6d7812 */ /* 0x040fe200078ec0ff */
[----:B-1----:R-:W-:Y:S01]  /*3930*/  IMAD.SHL.U32 R113, R238, 0x2, RZ ;  /* 0x00000002ee717824 */ /* 0x002fe200078e00ff */
[----:B------:R-:W-:Y:S01]  /*3940*/  LDS R125, [R235+0x4000] ;  /* 0x00400000eb7d7984 */ /* 0x000fe20000000800 */
[----:B------:R-:W-:Y:S01]  /*3950*/  IMAD.SHL.U32 R111, R111, 0x40, RZ ;  /* 0x000000406f6f7824 */ /* 0x000fe200078e00ff */
[----:B------:R-:W-:-:S02]  /*3960*/  LEA R109, R109, UR6, 0x4 ;  /* 0x000000066d6d7c11 */ /* 0x000fc4000f8e20ff */
[----:B------:R-:W-:Y:S01]  /*3970*/  LOP3.LUT R122, R113, 0x30, R124, 0x48, !PT ;  /* 0x00000030717a7812 */ /* 0x000fe200078e487c */
[----:B------:R-:W-:Y:S03]  /*3980*/  LDS R126, [R233+0x4000] ;  /* 0x00400000e97e7984 */ /* 0x000fe60000000800 */
[----:B------:R-:W-:Y:S01]  /*3990*/  IADD3 R122, PT, PT, R111, R109, R122 ;  /* 0x0000006d6f7a7210 */ /* 0x000fe20007ffe07a */
[----:B------:R-:W-:Y:S01]  /*39a0*/  LDS R127, [R232+0x4000] ;  /* 0x00400000e87f7984 */ /* 0x000fe20000000800 */
[----:B------:R-:W-:-:S04]  /*39b0*/  LOP3.LUT R109, R238, 0x60, RZ, 0xc0, !PT ;  /* 0x00000060ee6d7812 */ /* 0x000fc800078ec0ff */
[----:B------:R-:W-:Y:S01]  /*39c0*/  SHF.R.U32.HI R113, RZ, 0x1, R109 ;  /* 0x00000001ff717819 */ /* 0x000fe2000001166d */
[C---:B------:R-:W-:Y:S01]  /*39d0*/  IMAD.SHL.U32 R109, R238.reuse, 0x40, RZ ;  /* 0x00000040ee6d7824 */ /* 0x040fe200078e00ff */
[----:B------:R-:W-:-:S04]  /*39e0*/  LOP3.LUT R111, R238, 0x1f, RZ, 0xc0, !PT ;  /* 0x0000001fee6f7812 */ /* 0x000fc800078ec0ff */
[----:B------:R-:W-:Y:S02]  /*39f0*/  LOP3.LUT R109, R109, 0x3c0, RZ, 0xc0, !PT ;  /* 0x000003c06d6d7812 */ /* 0x000fe400078ec0ff */
[----:B------:R-:W-:Y:S02]  /*3a00*/  LEA R114, R111, UR6, 0x6 ;  /* 0x000000066f727c11 */ /* 0x000fe4000f8e30ff */
[--C-:B------:R-:W-:Y:S02]  /*3a10*/  LOP3.LUT R113, R113, 0x30, R124.reuse, 0x78, !PT ;  /* 0x0000003071717812 */ /* 0x100fe400078e787c */
[----:B------:R-:W-:Y:S02]  /*3a20*/  LOP3.LUT R111, R109, 0x30, R124, 0xf8, !PT ;  /* 0x000000306d6f7812 */ /* 0x000fe400078ef87c */
[----:B------:R-:W-:Y:S01]  /*3a30*/  LDS R124, [R236+0x4000] ;  /* 0x00400000ec7c7984 */ /* 0x000fe20000000800 */
[----:B------:R-:W-:Y:S02]  /*3a40*/  LOP3.LUT R109, R238, 0xc0, RZ, 0xc0, !PT ;  /* 0x000000c0ee6d7812 */ /* 0x000fe400078ec0ff */
[----:B------:R-:W-:-:S02]  /*3a50*/  IADD3 R117, PT, PT, R113, R114, RZ ;  /* 0x0000007271757210 */ /* 0x000fc40007ffe0ff */
[----:B------:R-:W-:Y:S01]  /*3a60*/  SHF.R.U32.HI R114, RZ, 0x2, R109 ;  /* 0x00000002ff727819 */ /* 0x000fe2000001166d */
[----:B------:R-:W-:-:S05]  /*3a70*/  IMAD.SHL.U32 R109, R3, 0x2, RZ ;  /* 0x00000002036d7824 */ /* 0x000fca00078e00ff */
[----:B------:R-:W-:Y:S01]  /*3a80*/  LOP3.LUT R109, R109, R114, RZ, 0x3c, !PT ;  /* 0x000000726d6d7212 */ /* 0x000fe200078e3cff */
[----:B------:R-:W-:Y:S01]  /*3a90*/  BAR.SYNC.DEFER_BLOCKING 0x0 ;  /* 0x0000000000007b1d */ /* 0x000fe20000010000 */
[----:B------:R-:W-:Y:S02]  /*3aa0*/  F2FP.F16.F32.PACK_AB R70, R27, R70 ;  /* 0x000000461b46723e */ /* 0x000fe400000000ff */
[----:B------:R-:W-:Y:S02]  /*3ab0*/  F2FP.F16.F32.PACK_AB R71, R6, R71 ;  /* 0x000000470647723e */ /* 0x000fe400000000ff */
[----:B------:R-:W-:Y:S02]  /*3ac0*/  F2FP.F16.F32.PACK_AB R68, R68, R25 ;  /* 0x000000194444723e */ /* 0x000fe400000000ff */
[----:B------:R-:W-:Y:S01]  /*3ad0*/  LOP3.LUT R120, R111, 0x10, R238, 0x78, !PT ;  /* 0x000000106f787812 */ /* 0x000fe200078e78ee */
[----:B------:R-:W-:-:S04]  /*3ae0*/  FADD R6, -R224, R7 ;  /* 0x00000007e0067221 */ /* 0x000fc80000000100 */
[----:B------:R-:W-:Y:S01]  /*3af0*/  FMUL R7, R6, 1.4426950216293334961 ;  /* 0x3fb8aa3b06077820 */ /* 0x000fe20000400000 */
[----:B------:R-:W-:Y:S01]  /*3b00*/  FADD R6, -R23, R22 ;  /* 0x0000001617067221 */ /* 0x000fe20000000100 */
[----:B------:R-:W-:Y:S01]  /*3b10*/  FADD R11, -R128, R11 ;  /* 0x0000000b800b7221 */ /* 0x000fe20000000100 */
[----:B------:R-:W-:Y:S01]  /*3b20*/  FADD R9, -R130, R9 ;  /* 0x0000000982097221 */ /* 0x000fe20000000100 */
[----:B------:R-:W-:Y:S01]  /*3b30*/  UIADD3 UR4, UP0, UPT, UR4, 0x20, URZ ;  /* 0x0000002004047890 */ /* 0x000fe2000ff1e0ff */
[----:B------:R-:W-:Y:S01]  /*3b40*/  FMUL R6, R6, 1.4426950216293334961 ;  /* 0x3fb8aa3b06067820 */ /* 0x000fe20000400000 */
[----:B------:R-:W0:Y:S01]  /*3b50*/  MUFU.EX2 R7, R7 ;  /* 0x0000000700077308 */ /* 0x000e220000000800 */
[----:B------:R-:W1:Y:S07]  /*3b60*/  LDC R22, c[0x0][0x3d4] ;  /* 0x0000f500ff167b82 */ /* 0x000e6e0000000800 */
[----:B------:R-:W0:Y:S01]  /*3b70*/  MUFU.EX2 R6, R6 ;  /* 0x0000000600067308 */ /* 0x000e220000000800 */
[----:B------:R-:W-:Y:S01]  /*3b80*/  FMUL R11, R11, 1.4426950216293334961 ;  /* 0x3fb8aa3b0b0b7820 */ /* 0x000fe20000400000 */
[----:B------:R-:W-:Y:S01]  /*3b90*/  FMUL R9, R9, 1.4426950216293334961 ;  /* 0x3fb8aa3b09097820 */ /* 0x000fe20000400000 */
[C---:B0-----:R-:W-:Y:S01]  /*3ba0*/  FMUL R98, R7.reuse, R98 ;  /* 0x0000006207627220 */ /* 0x041fe20000400000 */
[C---:B------:R-:W-:Y:S01]  /*3bb0*/  FMUL R99, R7.reuse, R99 ;  /* 0x0000006307637220 */ /* 0x040fe20000400000 */
[C---:B------:R-:W-:Y:S01]  /*3bc0*/  FMUL R74, R7.reuse, R74 ;  /* 0x0000004a074a7220 */ /* 0x040fe20000400000 */
[C---:B------:R-:W-:Y:S01]  /*3bd0*/  FMUL R75, R7.reuse, R75 ;  /* 0x0000004b074b7220 */ /* 0x040fe20000400000 */
[C---:B------:R-:W-:Y:S01]  /*3be0*/  FMUL R78, R7.reuse, R78 ;  /* 0x0000004e074e7220 */ /* 0x040fe20000400000 */
[C---:B------:R-:W-:Y:S01]  /*3bf0*/  FMUL R79, R7.reuse, R79 ;  /* 0x0000004f074f7220 */ /* 0x040fe20000400000 */
[C---:B------:R-:W-:Y:S01]  /*3c00*/  FMUL R82, R7.reuse, R82 ;  /* 0x0000005207527220 */ /* 0x040fe20000400000 */
[----:B------:R-:W-:Y:S01]  /*3c10*/  FMUL R83, R7, R83 ;  /* 0x0000005307537220 */ /* 0x000fe20000400000 */
[C---:B------:R-:W-:Y:S01]  /*3c20*/  FMUL R96, R6.reuse, R96 ;  /* 0x0000006006607220 */ /* 0x040fe20000400000 */
[C---:B------:R-:W-:Y:S01]  /*3c30*/  FMUL R97, R6.reuse, R97 ;  /* 0x0000006106617220 */ /* 0x040fe20000400000 */
[C---:B------:R-:W-:Y:S01]  /*3c40*/  FMUL R72, R6.reuse, R72 ;  /* 0x0000004806487220 */ /* 0x040fe20000400000 */
[C---:B------:R-:W-:Y:S01]  /*3c50*/  FMUL R73, R6.reuse, R73 ;  /* 0x0000004906497220 */ /* 0x040fe20000400000 */
[C---:B------:R-:W-:Y:S01]  /*3c60*/  FMUL R76, R6.reuse, R76 ;  /* 0x0000004c064c7220 */ /* 0x040fe20000400000 */
[C---:B------:R-:W-:Y:S01]  /*3c70*/  FMUL R77, R6.reuse, R77 ;  /* 0x0000004d064d7220 */ /* 0x040fe20000400000 */
[C---:B------:R-:W-:Y:S01]  /*3c80*/  FMUL R80, R6.reuse, R80 ;  /* 0x0000005006507220 */ /* 0x040fe20000400000 */
[----:B------:R-:W-:Y:S01]  /*3c90*/  FMUL R81, R6, R81 ;  /* 0x0000005106517220 */ /* 0x000fe20000400000 */
[----:B------:R-:W-:Y:S01]  /*3ca0*/  MUFU.EX2 R11, R11 ;  /* 0x0000000b000b7308 */ /* 0x000fe20000000800 */
[----:B--2---:R-:W-:Y:S04]  /*3cb0*/  STS.U16 [R109+UR6+0x4600], R104 ;  /* 0x004600686d007988 */ /* 0x004fe80008000406 */
[----:B-----5:R0:W-:Y:S04]  /*3cc0*/  STS.U16 [R109+UR6+0x4400], R69 ;  /* 0x004400456d007988 */ /* 0x0201e80008000406 */
[----:B---3--:R-:W-:Y:S01]  /*3cd0*/  STS.U16 [R109+UR6+0x4800], R106 ;  /* 0x0048006a6d007988 */ /* 0x008fe20008000406 */
[----:B0-----:R-:W-:-:S03]  /*3ce0*/  F2FP.F16.F32.PACK_AB R69, R226, R107 ;  /* 0x0000006be245723e */ /* 0x001fc600000000ff */
        /* <DEDUP_REMOVED lines=19> */
[----:B----4-:R-:W-:Y:S04]  /*3e20*/  STS.U16 [R109+UR6+0x6c00], R123 ;  /* 0x006c007b6d007988 */ /* 0x010fe80008000406 */
        /* <DEDUP_REMOVED lines=9> */
[----:B------:R-:W-:Y:S01]  /*3ec0*/  STSM.16.M88.4 [R117+0x8000], R68 ;  /* 0x0080004475007844 */ /* 0x000fe20000000200 */
[----:B------:R-:W-:Y:S06]  /*3ed0*/  BAR.SYNC.DEFER_BLOCKING 0x0 ;  /* 0x0000000000007b1d */ /* 0x000fec0000010000 */
[----:B------:R-:W-:Y:S04]  /*3ee0*/  LDSM.16.M88.4 R112, [R120+UR6+0x8000] ;  /* 0x008000067870783b */ /* 0x000fe80008000200 */
[----:B------:R-:W2:Y:S04]  /*3ef0*/  LDSM.16.M88.4 R24, [R122+0x4000] ;  /* 0x004000007a18783b */ /* 0x000ea80000000200 */
[----:B------:R-:W3:Y:S04]  /*3f00*/  LDSM.16.M88.4 R104, [R122+0x5000] ;  /* 0x005000007a68783b */ /* 0x000ee80000000200 */
[----:B------:R-:W4:Y:S04]  /*3f10*/  LDSM.16.M88.4 R68, [R122+0x6000] ;  /* 0x006000007a44783b */ /* 0x000f280000000200 */
[----:B------:R-:W5:Y:S04]  /*3f20*/  LDSM.16.M88.4 R108, [R122+0x7000] ;  /* 0x007000007a6c783b */ /* 0x000f680000000200 */
[----:B------:R-:W1:Y:S01]  /*3f30*/  LDSM.16.M88.4 R116, [R120+UR6+0x8400] ;  /* 0x008400067874783b */ /* 0x000e620008000200 */
[----:B0-----:R0:W1:Y:S02]  /*3f40*/  MUFU.EX2 R10, R9 ;  /* 0x00000009000a7308 */ /* 0x0010640000000800 */
[----:B0-----:R-:W-:-:S05]  /*3f50*/  LOP3.LUT R9, R120, 0x20, RZ, 0x3c, !PT ;  /* 0x0000002078097812 */ /* 0x001fca00078e3cff */
[----:B------:R-:W0:Y:S01]  /*3f60*/  LDSM.16.M88.4 R120, [R9+UR6+0x8000] ;  /* 0x008000060978783b */ /* 0x000e220008000200 */
[C---:B--2---:R-:W-:Y:S08]  /*3f70*/  HMMA.16816.F32 R96, R112.reuse, R24, R96 ;  /* 0x000000187060723c */ /* 0x044ff00000001860 */
[C---:B---3--:R-:W-:Y:S08]  /*3f80*/  HMMA.16816.F32 R72, R112.reuse, R104, R72 ;  /* 0x000000687048723c */ /* 0x048ff00000001848 */
[C---:B----4-:R-:W-:Y:S08]  /*3f90*/  HMMA.16816.F32 R76, R112.reuse, R68, R76 ;  /* 0x00000044704c723c */ /* 0x050ff0000000184c */
[----:B-----5:R-:W-:Y:S01]  /*3fa0*/  HMMA.16816.F32 R80, R112, R108, R80 ;  /* 0x0000006c7050723c */ /* 0x020fe20000001850 */
[----:B------:R2:W3:Y:S01]  /*3fb0*/  LDSM.16.M88.4 R112, [R9+UR6+0x8400] ;  /* 0x008400060970783b */ /* 0x0004e20008000200 */
[C---:B-1----:R-:W-:Y:S01]  /*3fc0*/  FMUL R100, R10.reuse, R100 ;  /* 0x000000640a647220 */ /* 0x042fe20000400000 */
[C---:B------:R-:W-:Y:S01]  /*3fd0*/  FMUL R101, R10.reuse, R101 ;  /* 0x000000650a657220 */ /* 0x040fe20000400000 */
        /* <DEDUP_REMOVED lines=13> */
[----:B------:R-:W-:Y:S01]  /*40b0*/  FMUL R95, R11, R95 ;  /* 0x0000005f0b5f7220 */ /* 0x000fe20000400000 */
[----:B------:R-:W-:Y:S01]  /*40c0*/  UIADD3.X UR5, UPT, UPT, URZ, UR5, URZ, UP0, !UPT ;  /* 0x00000005ff057290 */ /* 0x000fe200087fe4ff */
[----:B------:R-:W-:Y:S01]  /*40d0*/  HMMA.16816.F32 R100, R116, R24, R100 ;  /* 0x000000187464723c */ /* 0x000fe20000001864 */
[----:B------:R-:W1:Y:S01]  /*40e0*/  LDC R24, c[0x0][0x3c4] ;  /* 0x0000f100ff187b82 */ /* 0x000e620000000800 */
[----:B------:R-:W-:-:S03]  /*40f0*/  ISETP.LE.U32.AND P1, PT, R12, UR4, PT ;  /* 0x000000040c007c0c */ /* 0x000fc6000bf23070 */
[----:B--2---:R-:W-:-:S03]  /*4100*/  IMAD.U32 R9, RZ, RZ, UR5 ;  /* 0x00000005ff097e24 */ /* 0x004fc6000f8e00ff */
[C---:B------:R-:W-:Y:S08]  /*4110*/  HMMA.16816.F32 R84, R116.reuse, R104, R84 ;  /* 0x000000687454723c */ /* 0x040ff00000001854 */
[C---:B------:R-:W-:Y:S08]  /*4120*/  HMMA.16816.F32 R88, R116.reuse, R68, R88 ;  /* 0x000000447458723c */ /* 0x040ff00000001858 */
[----:B------:R-:W-:Y:S01]  /*4130*/  HMMA.16816.F32 R92, R116, R108, R92 ;  /* 0x0000006c745c723c */ /* 0x000fe2000000185c */
[----:B------:R-:W-:Y:S01]  /*4140*/  ISETP.GE.U32.AND.EX P1, PT, R9, RZ, PT, P1 ;  /* 0x000000ff0900720c */ /* 0x000fe20003f26110 */
[----:B------:R-:W-:-:S02]  /*4150*/  FFMA2 R220, R220.F32x2.HI_LO, R10.F32x2.HI_LO, R124.F32x2.HI_LO ;  /* 0x0000000adcdc7249 */ /* 0x000fc4000000007c */
[----:B------:R-:W-:Y:S02]  /*4160*/  IMAD R21, R22, 0x20, R21 ;  /* 0x0000002016157824 */ /* 0x000fe400078e0215 */
[----:B------:R-:W-:Y:S02]  /*4170*/  FFMA2 R222, R222.F32x2.HI_LO, R6.F32x2.HI_LO, R126.F32x2.HI_LO ;  /* 0x00000006dede7249 */ /* 0x000fe4000000007e */
[----:B-1----:R-:W-:Y:S01]  /*4180*/  IMAD R19, R24, 0x20, R19 ;  /* 0x0000002018137824 */ /* 0x002fe200078e0213 */
[----:B0-----:R-:W-:Y:S01]  /*4190*/  HMMA.16816.F32 R96, R120, R26, R96 ;  /* 0x0000001a7860723c */ /* 0x001fe20000001860 */
[----:B------:R-:W-:Y:S01]  /*41a0*/  IMAD.MOV.U32 R7, RZ, RZ, R224 ;  /* 0x000000ffff077224 */ /* 0x000fe200078e00e0 */
[----:B------:R-:W-:Y:S01]  /*41b0*/  MOV R11, R128 ;  /* 0x00000080000b7202 */ /* 0x000fe20000000f00 */
[----:B------:R-:W-:Y:S02]  /*41c0*/  IMAD.MOV.U32 R9, RZ, RZ, R130 ;  /* 0x000000ffff097224 */ /* 0x000fe400078e0082 */
[----:B------:R-:W-:-:S03]  /*41d0*/  IMAD.MOV.U32 R22, RZ, RZ, R23 ;  /* 0x000000ffff167224 */ /* 0x000fc600078e0017 */
[C---:B------:R-:W-:Y:S08]  /*41e0*/  HMMA.16816.F32 R72, R120.reuse, R106, R72 ;  /* 0x0000006a7848723c */ /* 0x040ff00000001848 */
[C---:B------:R-:W-:Y:S08]  /*41f0*/  HMMA.16816.F32 R76, R120.reuse, R70, R76 ;  /* 0x00000046784c723c */ /* 0x040ff0000000184c */
[----:B------:R-:W-:Y:S08]  /*4200*/  HMMA.16816.F32 R80, R120, R110, R80 ;  /* 0x0000006e7850723c */ /* 0x000ff00000001850 */
[C---:B---3--:R-:W-:Y:S08]  /*4210*/  HMMA.16816.F32 R100, R112.reuse, R26, R100 ;  /* 0x0000001a7064723c */ /* 0x048ff00000001864 */
[C---:B------:R-:W-:Y:S08]  /*4220*/  HMMA.16816.F32 R84, R112.reuse, R106, R84 ;  /* 0x0000006a7054723c */ /* 0x040ff00000001854 */
[C---:B------:R-:W-:Y:S08]  /*4230*/  HMMA.16816.F32 R88, R112.reuse, R70, R88 ;  /* 0x000000467058723c */ /* 0x040ff00000001858 */
[----:B------:R-:W-:Y:S01]  /*4240*/  HMMA.16816.F32 R92, R112, R110, R92 ;  /* 0x0000006e705c723c */ /* 0x000fe2000000185c */
[----:B------:R-:W-:-:S04]  /*4250*/  NOP ;  /* 0x0000000000007918 */ /* 0x000fc80000000000 */
[----:B------:R-:W-:-:S15]  /*4260*/  @!P1 BRA `(.L_x_1) ;  /* 0xffffffdc003c9947 */ /* 0x000fde000383ffff */
.L_x_0:
[C---:B------:R-:W-:Y:S01]  /*4270*/  FSETP.GT.AND P1, PT, |R223|.reuse, 8.50705917302346158658e+37, PT ;  /* 0x7e800000df00780b */ /* 0x040fe20003f24200 */
[C---:B------:R-:W-:Y:S01]  /*4280*/  FMUL R6, R223.reuse, 8388608 ;  /* 0x4b000000df067820 */ /* 0x040fe20000400000 */
[C---:B------:R-:W-:Y:S01]  /*4290*/  FSETP.GEU.AND P2, PT, |R223|.reuse, 1.175494350822287508e-38, PT ;  /* 0x00800000df00780b */ /* 0x040fe20003f4e200 */
[----:B------:R-:W0:Y:S01]  /*42a0*/  LDC R52, c[0x0][0x3e8] ;  /* 0x0000fa00ff347b82 */ /* 0x000e220000000800 */
[----:B------:R-:W-:Y:S01]  /*42b0*/  FSETP.GEU.AND P6, PT, R223, 1.175494350822287508e-38, PT ;  /* 0x00800000df00780b */ /* 0x000fe20003fce000 */
[----:B------:R-:W1:Y:S01]  /*42c0*/  LDCU.64 UR4, c[0x0][0x3e0] ;  /* 0x00007c00ff0477ac */ /* 0x000e620008000a00 */
[----:B------:R-:W-:Y:S02]  /*42d0*/  FSETP.GT.AND P0, PT, |R222|, 8.50705917302346158658e+37, PT ;  /* 0x7e800000de00780b */ /* 0x000fe40003f04200 */
[----:B------:R-:W-:Y:S02]  /*42e0*/  FSEL R56, R6, R223, !P6 ;  /* 0x000000df06387208 */ /* 0x000fe40007000000 */
[----:B------:R-:W-:-:S02]  /*42f0*/  FSEL R9, RZ, -23, P6 ;  /* 0xc1b80000ff097808 */ /* 0x000fc40003000000 */
[----:B------:R-:W-:Y:S01]  /*4300*/  FSETP.GT.AND P6, PT, |R221|, 8.50705917302346158658e+37, PT ;  /* 0x7e800000dd00780b */ /* 0x000fe20003fc4200 */
[----:B------:R-:W-:Y:S01]  /*4310*/  @P1 FMUL R223, R223, 0.25 ;  /* 0x3e800000dfdf1820 */ /* 0x000fe20000400000 */
[----:B------:R-:W-:Y:S01]  /*4320*/  @P1 FMUL R83, R83, 0.25 ;  /* 0x3e80000053531820 */ /* 0x000fe20000400000 */
[----:B------:R-:W-:Y:S01]  /*4330*/  @P1 FMUL R82, R82, 0.25 ;  /* 0x3e80000052521820 */ /* 0x000fe20000400000 */
[----:B------:R-:W-:Y:S01]  /*4340*/  @P1 FMUL R79, R79, 0.25 ;  /* 0x3e8000004f4f1820 */ /* 0x000fe20000400000 */
[----:B------:R-:W-:Y:S01]  /*4350*/  @!P2 FMUL R223, R223, 16777216 ;  /* 0x4b800000dfdfa820 */ /* 0x000fe20000400000 */
[----:B------:R-:W-:Y:S01]  /*4360*/  @P1 FMUL R78, R78, 0.25 ;  /* 0x3e8000004e4e1820 */ /* 0x000fe20000400000 */
[----:B------:R-:W-:Y:S01]  /*4370*/  @P1 FMUL R75, R75, 0.25 ;  /* 0x3e8000004b4b1820 */ /* 0x000fe20000400000 */
[----:B------:R-:W-:Y:S01]  /*4380*/  @P1 FMUL R74, R74, 0.25 ;  /* 0x3e8000004a4a1820 */ /* 0x000fe20000400000 */
[----:B------:R-:W2:Y:S01]  /*4390*/  MUFU.RCP R6, R223 ;  /* 0x000000df00067308 */ /* 0x000ea20000001000 */
[----:B------:R-:W-:Y:S01]  /*43a0*/  @P1 FMUL R99, R99, 0.25 ;  /* 0x3e80000063631820 */ /* 0x000fe20000400000 */
[----:B------:R-:W-:Y:S01]  /*43b0*/  @P1 FMUL R98, R98, 0.25 ;  /* 0x3e80000062621820 */ /* 0x000fe20000400000 */
[----:B------:R-:W-:Y:S01]  /*43c0*/  @!P2 FMUL R83, R83, 16777216 ;  /* 0x4b8000005353a820 */ /* 0x000fe20000400000 */
[----:B------:R-:W-:Y:S01]  /*43d0*/  @!P2 FMUL R82, R82, 16777216 ;  /* 0x4b8000005252a820 */ /* 0x000fe20000400000 */
[----:B------:R-:W-:Y:S01]  /*43e0*/  @!P2 FMUL R79, R79, 16777216 ;  /* 0x4b8000004f4fa820 */ /* 0x000fe20000400000 */
[----:B------:R-:W-:Y:S01]  /*43f0*/  @!P2 FMUL R78, R78, 16777216 ;  /* 0x4b8000004e4ea820 */ /* 0x000fe20000400000 */
[----:B------:R-:W-:Y:S01]  /*4400*/  @!P2 FMUL R75, R75, 16777216 ;  /* 0x4b8000004b4ba820 */ /* 0x000fe20000400000 */
[----:B------:R-:W-:Y:S01]  /*4410*/  @!P2 FMUL R74, R74, 16777216 ;  /* 0x4b8000004a4aa820 */ /* 0x000fe20000400000 */
[----:B------:R-:W-:Y:S01]  /*4420*/  @!P2 FMUL R99, R99, 16777216 ;  /* 0x4b8000006363a820 */ /* 0x000fe20000400000 */
[----:B------:R-:W-:Y:S01]  /*4430*/  @!P2 FMUL R98, R98, 16777216 ;  /* 0x4b8000006262a820 */ /* 0x000fe20000400000 */
[----:B------:R-:W-:Y:S01]  /*4440*/  FSETP.GEU.AND P1, PT, R222, 1.175494350822287508e-38, PT ;  /* 0x00800000de00780b */ /* 0x000fe20003f2e000 */
[----:B------:R-:W-:Y:S01]  /*4450*/  VIADD R10, R56, 0xc0cafb0d ;  /* 0xc0cafb0d380a7836 */ /* 0x000fe20000000000 */
[----:B------:R-:W-:Y:S01]  /*4460*/  FSETP.GEU.AND P2, PT, |R222|, 1.175494350822287508e-38, PT ;  /* 0x00800000de00780b */ /* 0x000fe20003f4e200 */
[----:B------:R-:W-:Y:S01]  /*4470*/  @P0 FMUL R81, R81, 0.25 ;  /* 0x3e80000051510820 */ /* 0x000fe20000400000 */
[----:B------:R-:W-:Y:S01]  /*4480*/  FSETP.GEU.AND P4, PT, |R221|, 1.175494350822287508e-38, PT ;  /* 0x00800000dd00780b */ /* 0x000fe20003f8e200 */
[----:B------:R-:W-:Y:S01]  /*4490*/  @P0 FMUL R80, R80, 0.25 ;  /* 0x3e80000050500820 */ /* 0x000fe20000400000 */
[C---:B--2---:R-:W-:Y:S01]  /*44a0*/  FMUL R34, R6.reuse, R83 ;  /* 0x0000005306227220 */ /* 0x044fe20000400000 */
[C---:B------:R-:W-:Y:S01]  /*44b0*/  FMUL R35, R6.reuse, R82 ;  /* 0x0000005206237220 */ /* 0x040fe20000400000 */
[C---:B------:R-:W-:Y:S01]  /*44c0*/  FMUL R39, R6.reuse, R79 ;  /* 0x0000004f06277220 */ /* 0x040fe20000400000 */
[C---:B------:R-:W-:Y:S01]  /*44d0*/  FMUL R38, R6.reuse, R78 ;  /* 0x0000004e06267220 */ /* 0x040fe20000400000 */
[C---:B------:R-:W-:Y:S01]  /*44e0*/  FMUL R42, R6.reuse, R75 ;  /* 0x0000004b062a7220 */ /* 0x040fe20000400000 */
[C---:B------:R-:W-:Y:S01]  /*44f0*/  FMUL R43, R6.reuse, R74 ;  /* 0x0000004a062b7220 */ /* 0x040fe20000400000 */
[C---:B------:R-:W-:Y:S01]  /*4500*/  FMUL R47, R6.reuse, R99 ;  /* 0x00000063062f7220 */ /* 0x040fe20000400000 */
[----:B------:R-:W-:Y:S01]  /*4510*/  FMUL R46, R6, R98 ;  /* 0x00000062062e7220 */ /* 0x000fe20000400000 */
[----:B------:R-:W-:Y:S01]  /*4520*/  FMUL R6, R222, 8388608 ;  /* 0x4b000000de067820 */ /* 0x000fe20000400000 */
[----:B------:R-:W-:Y:S01]  /*4530*/  LOP3.LUT R3, R13, 0x70, RZ, 0xc0, !PT ;  /* 0x000000700d037812 */ /* 0x000fe200078ec0ff */
[C---:B------:R-:W-:Y:S01]  /*4540*/  FMUL R13, R221.reuse, 8388608 ;  /* 0x4b000000dd0d7820 */ /* 0x040fe20000400000 */
[----:B------:R-:W-:Y:S01]  /*4550*/  FSETP.GEU.AND P3, PT, R221, 1.175494350822287508e-38, PT ;  /* 0x00800000dd00780b */ /* 0x000fe20003f6e000 */
[----:B------:R-:W-:Y:S01]  /*4560*/  @P0 FMUL R77, R77, 0.25 ;  /* 0x3e8000004d4d0820 */ /* 0x000fe20000400000 */
[----:B------:R-:W-:Y:S01]  /*4570*/  FSEL R54, R6, R222, !P1 ;  /* 0x000000de06367208 */ /* 0x000fe20004800000 */
[----:B------:R-:W-:Y:S01]  /*4580*/  @P0 FMUL R222, R222, 0.25 ;  /* 0x3e800000dede0820 */ /* 0x000fe20000400000 */
[----:B------:R-:W-:Y:S01]  /*4590*/  LOP3.LUT R11, R10, 0xff800000, RZ, 0xc0, !PT ;  /* 0xff8000000a0b7812 */ /* 0x000fe200078ec0ff */
[----:B------:R-:W-:Y:S01]  /*45a0*/  @P0 FMUL R76, R76, 0.25 ;  /* 0x3e8000004c4c0820 */ /* 0x000fe20000400000 */
[----:B------:R-:W-:Y:S01]  /*45b0*/  @P0 FMUL R73, R73, 0.25 ;  /* 0x3e80000049490820 */ /* 0x000fe20000400000 */
[----:B------:R-:W-:-:S02]  /*45c0*/  VIADD R6, R54, 0xc0cafb0d ;  /* 0xc0cafb0d36067836 */ /* 0x000fc40000000000 */
[----:B------:R-:W-:Y:S01]  /*45d0*/  @P0 FMUL R72, R72, 0.25 ;  /* 0x3e80000048480820 */ /* 0x000fe20000400000 */
[----:B------:R-:W-:Y:S01]  /*45e0*/  @P0 FMUL R97, R97, 0.25 ;  /* 0x3e80000061610820 */ /* 0x000fe20000400000 */
[----:B------:R-:W-:Y:S01]  /*45f0*/  @P0 FMUL R96, R96, 0.25 ;  /* 0x3e80000060600820 */ /* 0x000fe20000400000 */
[----:B------:R-:W-:Y:S01]  /*4600*/  FSETP.GT.AND P0, PT, |R220|, 8.50705917302346158658e+37, PT ;  /* 0x7e800000dc00780b */ /* 0x000fe20003f04200 */
[----:B------:R-:W-:Y:S01]  /*4610*/  @!P2 FMUL R222, R222, 16777216 ;  /* 0x4b800000dedea820 */ /* 0x000fe20000400000 */
[----:B------:R-:W-:Y:S01]  /*4620*/  LOP3.LUT R8, R6, 0xff800000, RZ, 0xc0, !PT ;  /* 0xff80000006087812 */ /* 0x000fe200078ec0ff */
[----:B------:R-:W-:Y:S01]  /*4630*/  @!P2 FMUL R81, R81, 16777216 ;  /* 0x4b8000005151a820 */ /* 0x000fe20000400000 */
[----:B------:R-:W-:Y:S01]  /*4640*/  FSEL R6, R13, R221, !P3 ;  /* 0x000000dd0d067208 */ /* 0x000fe20005800000 */
[----:B------:R-:W-:Y:S01]  /*4650*/  @P6 FMUL R221, R221, 0.25 ;  /* 0x3e800000dddd6820 */ /* 0x000fe20000400000 */
[----:B------:R-:W-:Y:S01]  /*4660*/  I2FP.F32.S32 R12, R11 ;  /* 0x0000000b000c7245 */ /* 0x000fe20000201400 */
[----:B------:R-:W-:Y:S01]  /*4670*/  @!P2 FMUL R80, R80, 16777216 ;  /* 0x4b8000005050a820 */ /* 0x000fe20000400000 */
[----:B------:R-:W-:Y:S01]  /*4680*/  FSEL R7, RZ, -23, P1 ;  /* 0xc1b80000ff077808 */ /* 0x000fe20000800000 */
[----:B------:R-:W-:Y:S01]  /*4690*/  @!P2 FMUL R77, R77, 16777216 ;  /* 0x4b8000004d4da820 */ /* 0x000fe20000400000 */
[----:B------:R-:W-:Y:S01]  /*46a0*/  I2FP.F32.S32 R10, R8 ;  /* 0x00000008000a7245 */ /* 0x000fe20000201400 */
[----:B------:R-:W-:Y:S01]  /*46b0*/  @!P2 FMUL R76, R76, 16777216 ;  /* 0x4b8000004c4ca820 */ /* 0x000fe20000400000 */
[----:B------:R-:W-:Y:S01]  /*46c0*/  @!P2 FMUL R73, R73, 16777216 ;  /* 0x4b8000004949a820 */ /* 0x000fe20000400000 */
[----:B------:R-:W-:Y:S01]  /*46d0*/  @!P2 FMUL R72, R72, 16777216 ;  /* 0x4b8000004848a820 */ /* 0x000fe20000400000 */
[----:B------:R-:W-:Y:S01]  /*46e0*/  @!P2 FMUL R97, R97, 16777216 ;  /* 0x4b8000006161a820 */ /* 0x000fe20000400000 */
[----:B------:R-:W-:Y:S01]  /*46f0*/  @!P2 FMUL R96, R96, 16777216 ;  /* 0x4b8000006060a820 */ /* 0x000fe20000400000 */
[----:B------:R-:W-:Y:S01]  /*4700*/  @!P4 FMUL R221, R221, 16777216 ;  /* 0x4b800000ddddc820 */ /* 0x000fe20000400000 */
[----:B------:R-:W-:Y:S01]  /*4710*/  FSETP.GEU.AND P2, PT, |R220|, 1.175494350822287508e-38, PT ;  /* 0x00800000dc00780b */ /* 0x000fe20003f4e200 */
[----:B------:R-:W-:Y:S01]  /*4720*/  FFMA.FTZ R12, R12, 1.1920928955078125e-07, R9 ;  /* 0x340000000c0c7823 */ /* 0x000fe20000010009 */
[----:B------:R-:W-:Y:S01]  /*4730*/  LOP3.LUT R14, R14, 0xc, RZ, 0xc0, !PT ;  /* 0x0000000c0e0e7812 */ /* 0x000fe200078ec0ff */
[----:B------:R-:W-:Y:S01]  /*4740*/  FFMA.FTZ R7, R10, 1.1920928955078125e-07, R7 ;  /* 0x340000000a077823 */ /* 0x000fe20000010007 */
[C---:B------:R-:W-:Y:S01]  /*4750*/  FMUL R9, R220.reuse, 8388608 ;  /* 0x4b000000dc097820 */ /* 0x040fe20000400000 */
[----:B------:R-:W-:Y:S01]  /*4760*/  FSETP.GEU.AND P1, PT, R220, 1.175494350822287508e-38, PT ;  /* 0x00800000dc00780b */ /* 0x000fe20003f2e000 */
[----:B------:R-:W2:Y:S01]  /*4770*/  MUFU.RCP R10, R221 ;  /* 0x000000dd000a7308 */ /* 0x000ea20000001000 */
[----:B------:R-:W-:Y:S01]  /*4780*/  IADD3 R3, PT, PT, R14, UR6, R3 ;  /* 0x000000060e037c10 */ /* 0x000fe2000fffe003 */
[----:B------:R-:W-:Y:S01]  /*4790*/  @P6 FMUL R95, R95, 0.25 ;  /* 0x3e8000005f5f6820 */ /* 0x000fe20000400000 */
[----:B------:R-:W-:Y:S01]  /*47a0*/  FSEL R69, R9, R220, !P1 ;  /* 0x000000dc09457208 */ /* 0x000fe20004800000 */
[----:B------:R-:W-:Y:S01]  /*47b0*/  @P0 FMUL R220, R220, 0.25 ;  /* 0x3e800000dcdc0820 */ /* 0x000fe20000400000 */
[----:B------:R-:W-:Y:S01]  /*47c0*/  @P6 FMUL R94, R94, 0.25 ;  /* 0x3e8000005e5e6820 */ /* 0x000fe20000400000 */
[----:B------:R-:W-:Y:S01]  /*47d0*/  @P6 FMUL R91, R91, 0.25 ;  /* 0x3e8000005b5b6820 */ /* 0x000fe20000400000 */
[----:B------:R-:W-:Y:S01]  /*47e0*/  @P6 FMUL R90, R90, 0.25 ;  /* 0x3e8000005a5a6820 */ /* 0x000fe20000400000 */
[----:B------:R-:W3:Y:S01]  /*47f0*/  MUFU.RCP R14, R222 ;  /* 0x000000de000e7308 */ /* 0x000ee20000001000 */
[----:B------:R-:W-:Y:S01]  /*4800*/  @P6 FMUL R87, R87, 0.25 ;  /* 0x3e80000057576820 */ /* 0x000fe20000400000 */
[----:B------:R-:W-:Y:S01]  /*4810*/  @P6 FMUL R86, R86, 0.25 ;  /* 0x3e80000056566820 */ /* 0x000fe20000400000 */
        /* <DEDUP_REMOVED lines=11> */
[----:B------:R-:W4:Y:S01]  /*48d0*/  MUFU.RCP R19, R220 ;  /* 0x000000dc00137308 */ /* 0x000f220000001000 */
        /* <DEDUP_REMOVED lines=8> */
[----:B------:R-:W-:-:S02]  /*4960*/  VIADD R10, R69, 0xc0cafb0d ;  /* 0xc0cafb0d450a7836 */ /* 0x000fc40000000000 */
[C---:B---3--:R-:W-:Y:S01]  /*4970*/  FMUL R36, R14.reuse, R81 ;  /* 0x000000510e247220 */ /* 0x048fe20000400000 */
[C---:B------:R-:W-:Y:S01]  /*4980*/  FMUL R37, R14.reuse, R80 ;  /* 0x000000500e257220 */ /* 0x040fe20000400000 */
[C---:B------:R-:W-:Y:S01]  /*4990*/  FMUL R41, R14.reuse, R77 ;  /* 0x0000004d0e297220 */ /* 0x040fe20000400000 */
[C---:B------:R-:W-:Y:S01]  /*49a0*/  FMUL R40, R14.reuse, R76 ;  /* 0x0000004c0e287220 */ /* 0x040fe20000400000 */
[C---:B------:R-:W-:Y:S01]  /*49b0*/  FMUL R44, R14.reuse, R73 ;  /* 0x000000490e2c7220 */ /* 0x040fe20000400000 */
[C---:B------:R-:W-:Y:S01]  /*49c0*/  FMUL R45, R14.reuse, R72 ;  /* 0x000000480e2d7220 */ /* 0x040fe20000400000 */
[C---:B------:R-:W-:Y:S01]  /*49d0*/  FMUL R49, R14.reuse, R97 ;  /* 0x000000610e317220 */ /* 0x040fe20000400000 */
[----:B------:R-:W-:Y:S01]  /*49e0*/  FMUL R48, R14, R96 ;  /* 0x000000600e307220 */ /* 0x000fe20000400000 */
[----:B------:R-:W-:Y:S02]  /*49f0*/  VIADD R14, R6, 0xc0cafb0d ;  /* 0xc0cafb0d060e7836 */ /* 0x000fe40000000000 */
[----:B------:R-:W-:Y:S01]  /*4a00*/  @P0 FMUL R93, R93, 0.25 ;  /* 0x3e8000005d5d0820 */ /* 0x000fe20000400000 */
[----:B------:R-:W-:Y:S01]  /*4a10*/  @P0 FMUL R92, R92, 0.25 ;  /* 0x3e8000005c5c0820 */ /* 0x000fe20000400000 */
[----:B------:R-:W-:Y:S01]  /*4a20*/  @P0 FMUL R89, R89, 0.25 ;  /* 0x3e80000059590820 */ /* 0x000fe20000400000 */
[----:B------:R-:W-:Y:S01]  /*4a30*/  @P0 FMUL R88, R88, 0.25 ;  /* 0x3e80000058580820 */ /* 0x000fe20000400000 */
[----:B------:R-:W-:Y:S01]  /*4a40*/  @P0 FMUL R85, R85, 0.25 ;  /* 0x3e80000055550820 */ /* 0x000fe20000400000 */
[----:B------:R-:W-:Y:S01]  /*4a50*/  @P0 FMUL R84, R84, 0.25 ;  /* 0x3e80000054540820 */ /* 0x000fe20000400000 */
[----:B------:R-:W-:Y:S01]  /*4a60*/  @P0 FMUL R101, R101, 0.25 ;  /* 0x3e80000065650820 */ /* 0x000fe20000400000 */
[----:B------:R-:W-:Y:S01]  /*4a70*/  @P0 FMUL R100, R100, 0.25 ;  /* 0x3e80000064640820 */ /* 0x000fe20000400000 */
[----:B------:R-:W-:Y:S01]  /*4a80*/  LOP3.LUT R10, R10, 0xff800000, RZ, 0xc0, !PT ;  /* 0xff8000000a0a7812 */ /* 0x000fe200078ec0ff */
[----:B------:R-:W-:Y:S01]  /*4a90*/  @!P2 FMUL R93, R93, 16777216 ;  /* 0x4b8000005d5da820 */ /* 0x000fe20000400000 */
[----:B------:R-:W-:Y:S01]  /*4aa0*/  @!P2 FMUL R92, R92, 16777216 ;  /* 0x4b8000005c5ca820 */ /* 0x000fe20000400000 */
[----:B------:R-:W-:Y:S01]  /*4ab0*/  @!P2 FMUL R89, R89, 16777216 ;  /* 0x4b8000005959a820 */ /* 0x000fe20000400000 */
[----:B------:R-:W-:Y:S01]  /*4ac0*/  @!P2 FMUL R88, R88, 16777216 ;  /* 0x4b8000005858a820 */ /* 0x000fe20000400000 */
[----:B------:R-:W-:Y:S01]  /*4ad0*/  @!P2 FMUL R85, R85, 16777216 ;  /* 0x4b8000005555a820 */ /* 0x000fe20000400000 */
[----:B------:R-:W-:Y:S01]  /*4ae0*/  @!P2 FMUL R84, R84, 16777216 ;  /* 0x4b8000005454a820 */ /* 0x000fe20000400000 */
[----:B------:R-:W-:Y:S01]  /*4af0*/  LOP3.LUT R15, R14, 0xff800000, RZ, 0xc0, !PT ;  /* 0xff8000000e0f7812 */ /* 0x000fe200078ec0ff */
[----:B------:R-:W-:Y:S01]  /*4b00*/  @!P2 FMUL R101, R101, 16777216 ;  /* 0x4b8000006565a820 */ /* 0x000fe20000400000 */
[----:B------:R-:W-:Y:S01]  /*4b10*/  FSEL R9, RZ, -23, P1 ;  /* 0xc1b80000ff097808 */ /* 0x000fe20000800000 */
[----:B------:R-:W-:Y:S01]  /*4b20*/  @!P2 FMUL R100, R100, 16777216 ;  /* 0x4b8000006464a820 */ /* 0x000fe20000400000 */
[----:B------:R-:W-:Y:S01]  /*4b30*/  I2FP.F32.S32 R14, R10 ;  /* 0x0000000a000e7245 */ /* 0x000fe20000201400 */
[C---:B----4-:R-:W-:Y:S01]  /*4b40*/  FMUL R20, R19.reuse, R93 ;  /* 0x0000005d13147220 */ /* 0x050fe20000400000 */
[C---:B------:R-:W-:Y:S01]  /*4b50*/  FMUL R21, R19.reuse, R92 ;  /* 0x0000005c13157220 */ /* 0x040fe20000400000 */
[C---:B------:R-:W-:Y:S01]  /*4b60*/  FMUL R27, R19.reuse, R89 ;  /* 0x00000059131b7220 */ /* 0x040fe20000400000 */
[C---:B------:R-:W-:Y:S01]  /*4b70*/  FMUL R24, R19.reuse, R88 ;  /* 0x0000005813187220 */ /* 0x040fe20000400000 */
[C---:B------:R-:W-:Y:S01]  /*4b80*/  FMUL R29, R19.reuse, R85 ;  /* 0x00000055131d7220 */ /* 0x040fe20000400000 */
[C---:B------:R-:W-:Y:S01]  /*4b90*/  FMUL R30, R19.reuse, R84 ;  /* 0x00000054131e7220 */ /* 0x040fe20000400000 */
[C---:B------:R-:W-:Y:S01]  /*4ba0*/  FMUL R32, R19.reuse, R101 ;  /* 0x0000006513207220 */ /* 0x040fe20000400000 */
[----:B------:R-:W-:Y:S01]  /*4bb0*/  FMUL R19, R19, R100 ;  /* 0x0000006413137220 */ /* 0x000fe20000400000 */
[----:B------:R-:W-:Y:S01]  /*4bc0*/  FFMA.FTZ R14, R14, 1.1920928955078125e-07, R9 ;  /* 0x340000000e0e7823 */ /* 0x000fe20000010009 */
[----:B------:R-:W-:Y:S01]  /*4bd0*/  SHF.R.U32.HI R9, RZ, 0x5, R2 ;  /* 0x00000005ff097819 */ /* 0x000fe20000011602 */
[----:B------:R-:W-:Y:S01]  /*4be0*/  BAR.SYNC.DEFER_BLOCKING 0x0 ;  /* 0x0000000000007b1d */ /* 0x000fe20000010000 */
[----:B------:R-:W-:Y:S01]  /*4bf0*/  F2FP.F16.F32.PACK_AB R51, R37, R40 ;  /* 0x000000282533723e */ /* 0x000fe200000000ff */
[----:B------:R-:W-:Y:S01]  /*4c00*/  IMAD.IADD R11, R56, 0x1, -R11 ;  /* 0x00000001380b7824 */ /* 0x000fe200078e0a0b */
[----:B------:R-:W-:Y:S01]  /*4c10*/  F2FP.F16.F32.PACK_AB R40, R44, R49 ;  /* 0x000000312c28723e */ /* 0x000fe200000000ff */
[----:B------:R-:W-:Y:S01]  /*4c20*/  IMAD.IADD R8, R54, 0x1, -R8 ;  /* 0x0000000136087824 */ /* 0x000fe200078e0a08 */
[----:B------:R-:W-:Y:S01]  /*4c30*/  F2FP.F16.F32.PACK_AB R44, R30, R19 ;  /* 0x000000131e2c723e */ /* 0x000fe200000000ff */
[----:B------:R-:W-:Y:S01]  /*4c40*/  FADD R11, R11, -1 ;  /* 0xbf8000000b0b7421 */ /* 0x000fe20000000000 */
[----:B------:R-:W-:Y:S01]  /*4c50*/  SGXT.U32 R19, R9, 0x3 ;  /* 0x000000030913781a */ /* 0x000fe20000000000 */
[----:B------:R-:W-:Y:S01]  /*4c60*/  FADD R8, R8, -1 ;  /* 0xbf80000008087421 */ /* 0x000fe20000000000 */
[----:B------:R-:W-:Y:S01]  /*4c70*/  F2FP.F16.F32.PACK_AB R50, R45, R48 ;  /* 0x000000302d32723e */ /* 0x000fe200000000ff */
[----:B-1----:R-:W-:Y:S01]  /*4c80*/  UIMAD UR4, UR7, UR4, URZ ;  /* 0x00000004070472a4 */ /* 0x002fe2000f8e02ff */
[----:B------:R-:W-:Y:S01]  /*4c90*/  F2FP.F16.F32.PACK_AB R45, R21, R24 ;  /* 0x00000018152d723e */ /* 0x000fe200000000ff */
[----:B0-----:R-:W-:Y:S01]  /*4ca0*/  IMAD R19, R19, R52, RZ ;  /* 0x0000003413137224 */ /* 0x001fe200078e02ff */
[----:B------:R-:W-:Y:S01]  /*4cb0*/  F2FP.F16.F32.PACK_AB R37, R35, R38 ;  /* 0x000000262325723e */ /* 0x000fe200000000ff */
[----:B------:R-:W-:Y:S01]  /*4cc0*/  USHF.L.U32 UR8, UR4, 0x1, URZ ;  /* 0x0000000104087899 */ /* 0x000fe200080006ff */
[----:B------:R-:W-:Y:S01]  /*4cd0*/  F2FP.F16.F32.PACK_AB R35, R20, R27 ;  /* 0x0000001b1423723e */ /* 0x000fe200000000ff */
[----:B------:R-:W-:Y:S01]  /*4ce0*/  IMAD R21, R52, 0x8, R19 ;  /* 0x0000000834157824 */ /* 0x000fe200078e0213 */
[----:B------:R-:W-:-:S02]  /*4cf0*/  F2FP.F16.F32.PACK_AB R39, R34, R39 ;  /* 0x000000272227723e */ /* 0x000fc400000000ff */
[----:B------:R-:W-:Y:S01]  /*4d00*/  F2FP.F16.F32.PACK_AB R41, R36, R41 ;  /* 0x000000292429723e */ /* 0x000fe200000000ff */
[C---:B------:R-:W-:Y:S01]  /*4d10*/  IMAD R20, R52.reuse, 0x8, R21 ;  /* 0x0000000834147824 */ /* 0x040fe200078e0215 */
[----:B------:R-:W-:Y:S02]  /*4d20*/  F2FP.F16.F32.PACK_AB R34, R29, R32 ;  /* 0x000000201d22723e */ /* 0x000fe400000000ff */
[----:B------:R-:W-:Y:S01]  /*4d30*/  MOV R48, 0x3dc6b27f ;  /* 0x3dc6b27f00307802 */ /* 0x000fe20000000f00 */
[C---:B------:R-:W-:Y:S01]  /*4d40*/  IMAD R24, R52.reuse, 0x8, R20 ;  /* 0x0000000834187824 */ /* 0x040fe200078e0214 */
[----:B------:R-:W-:Y:S01]  /*4d50*/  STS.64 [R5+UR6], R50 ;  /* 0x0000003205007988 */ /* 0x000fe20008000a06 */
[----:B------:R-:W-:Y:S02]  /*4d60*/  LOP3.LUT R30, R5, 0x40, RZ, 0x3c, !PT ;  /* 0x00000040051e7812 */ /* 0x000fe400078e3cff */
[----:B------:R-:W-:Y:S01]  /*4d70*/  FSEL R13, RZ, -23, P3 ;  /* 0xc1b80000ff0d7808 */ /* 0x000fe20001800000 */
[----:B------:R0:W-:Y:S01]  /*4d80*/  STS.64 [R5+UR6+0x100], R40 ;  /* 0x0001002805007988 */ /* 0x0001e20008000a06 */
[----:B------:R-:W-:Y:S01]  /*4d90*/  I2FP.F32.S32 R16, R15 ;  /* 0x0000000f00107245 */ /* 0x000fe20000201400 */
[----:B------:R-:W-:Y:S01]  /*4da0*/  IMAD R27, R52, 0x8, R24 ;  /* 0x00000008341b7824 */ /* 0x000fe200078e0218 */
[----:B------:R-:W-:Y:S01]  /*4db0*/  F2FP.F16.F32.PACK_AB R17, R17, R22 ;  /* 0x000000161111723e */ /* 0x000fe200000000ff */
[----:B------:R-:W-:Y:S01]  /*4dc0*/  STS.64 [R5+UR6+0x80], R44 ;  /* 0x0000802c05007988 */ /* 0x000fe20008000a06 */
[----:B------:R-:W-:Y:S01]  /*4dd0*/  FFMA.FTZ R9, R8, R48, -0.16845393180847167969 ;  /* 0xbe2c7f3008097423 */ /* 0x000fe20000010030 */
[----:B------:R-:W-:Y:S01]  /*4de0*/  FFMA.FTZ R13, R16, 1.1920928955078125e-07, R13 ;  /* 0x34000000100d7823 */ /* 0x000fe2000001000d */
[----:B------:R-:W-:Y:S01]  /*4df0*/  F2FP.F16.F32.PACK_AB R16, R26, R31 ;  /* 0x0000001f1a10723e */ /* 0x000fe200000000ff */
[----:B------:R1:W-:Y:S01]  /*4e00*/  STS.64 [R5+UR6+0x180], R34 ;  /* 0x0001802205007988 */ /* 0x0003e20008000a06 */
[----:B------:R-:W-:Y:S01]  /*4e10*/  FFMA.FTZ R9, R8, R9, 0.1716887056827545166 ;  /* 0x3e2fcf2a08097423 */ /* 0x000fe20000010009 */
[----:B------:R-:W-:-:S02]  /*4e20*/  IADD3 R15, PT, PT, R6, -R15, RZ ;  /* 0x8000000f060f7210 */ /* 0x000fc40007ffe0ff */
[----:B0-----:R-:W-:Y:S01]  /*4e30*/  F2FP.F16.F32.PACK_AB R41, R18, R25 ;  /* 0x000000191229723e */ /* 0x001fe200000000ff */
[----:B------:R-:W-:Y:S01]  /*4e40*/  IMAD R25, R52, 0x8, R27 ;  /* 0x0000000834197824 */ /* 0x000fe200078e021b */
[----:B------:R-:W-:Y:S01]  /*4e50*/  F2FP.F16.F32.PACK_AB R40, R28, R33 ;  /* 0x000000211c28723e */ /* 0x000fe200000000ff */
[----:B------:R0:W-:Y:S01]  /*4e60*/  STS.64 [R30+UR6+0x2180], R16 ;  /* 0x002180101e007988 */ /* 0x0001e20008000a06 */
[----:B------:R-:W-:Y:S01]  /*4e70*/  F2FP.F16.F32.PACK_AB R36, R43, R46 ;  /* 0x0000002e2b24723e */ /* 0x000fe200000000ff */
[----:B------:R-:W-:Y:S01]  /*4e80*/  FFMA.FTZ R9, R8, R9, -0.17900948226451873779 ;  /* 0xbe374e4308097423 */ /* 0x000fe20000010009 */
[----:B------:R-:W-:Y:S01]  /*4e90*/  LEA R28, R52, R25, 0x3 ;  /* 0x00000019341c7211 */ /* 0x000fe200078e18ff */
[----:B------:R-:W-:Y:S01]  /*4ea0*/  FADD R15, R15, -1 ;  /* 0xbf8000000f0f7421 */ /* 0x000fe20000000000 */
[----:B-1----:R-:W-:Y:S02]  /*4eb0*/  IMAD.IADD R5, R69, 0x1, -R10 ;  /* 0x0000000145057824 */ /* 0x002fe400078e0a0a */
[----:B------:R-:W-:Y:S01]  /*4ec0*/  FFMA.FTZ R10, R11, R48, -0.16845393180847167969 ;  /* 0xbe2c7f300b0a7423 */ /* 0x000fe20000010030 */
[----:B------:R-:W-:Y:S01]  /*4ed0*/  FFMA.FTZ R9, R8, R9, 0.20512372255325317383 ;  /* 0x3e520bf408097423 */ /* 0x000fe20000010009 */
[----:B------:R-:W-:-:S02]  /*4ee0*/  IMAD R29, R52, 0x8, R28 ;  /* 0x00000008341d7824 */ /* 0x000fc400078e021c */
[----:B------:R-:W-:Y:S01]  /*4ef0*/  FADD R5, R5, -1 ;  /* 0xbf80000005057421 */ /* 0x000fe20000000000 */
[----:B------:R-:W-:Y:S01]  /*4f00*/  FFMA.FTZ R10, R11, R10, 0.1716887056827545166 ;  /* 0x3e2fcf2a0b0a7423 */ /* 0x000fe2000001000a */
[----:B------:R-:W-:Y:S01]  /*4f10*/  F2FP.F16.F32.PACK_AB R38, R42, R47 ;  /* 0x0000002f2a26723e */ /* 0x000fe200000000ff */
[C---:B------:R-:W-:Y:S02]  /*4f20*/  IMAD R31, R52.reuse, 0x8, R29 ;  /* 0x00000008341f7824 */ /* 0x040fe400078e021d */
[----:B0-----:R-:W-:Y:S01]  /*4f30*/  FFMA.FTZ R16, R5, R48, -0.16845393180847167969 ;  /* 0xbe2c7f3005107423 */ /* 0x001fe20000010030 */
[----:B------:R-:W-:Y:S01]  /*4f40*/  FFMA.FTZ R10, R11, R10, -0.17900948226451873779 ;  /* 0xbe374e430b0a7423 */ /* 0x000fe2000001000a */
[----:B------:R0:W-:Y:S01]  /*4f50*/  STS.64 [R30+UR6+0x2000], R36 ;  /* 0x002000241e007988 */ /* 0x0001e20008000a06 */
[C---:B------:R-:W-:Y:S02]  /*4f60*/  IMAD R33, R52.reuse, 0x8, R31 ;  /* 0x0000000834217824 */ /* 0x040fe400078e021f */
[----:B------:R-:W-:Y:S01]  /*4f70*/  FFMA.FTZ R16, R5, R16, 0.1716887056827545166 ;  /* 0x3e2fcf2a05107423 */ /* 0x000fe20000010010 */
[----:B------:R-:W-:Y:S01]  /*4f80*/  FFMA.FTZ R10, R11, R10, 0.20512372255325317383 ;  /* 0x3e520bf40b0a7423 */ /* 0x000fe2000001000a */
[----:B------:R-:W-:Y:S01]  /*4f90*/  FFMA.FTZ R18, R15, R48, -0.16845393180847167969 ;  /* 0xbe2c7f300f127423 */ /* 0x000fe20000010030 */
[----:B------:R-:W-:-:S02]  /*4fa0*/  IMAD R35, R52, 0x8, R33 ;  /* 0x0000000834237824 */ /* 0x000fc400078e0221 */
[----:B------:R-:W-:Y:S01]  /*4fb0*/  FFMA.FTZ R16, R5, R16, -0.17900948226451873779 ;  /* 0xbe374e4305107423 */ /* 0x000fe20000010010 */
[----:B------:R-:W-:Y:S01]  /*4fc0*/  FFMA.FTZ R10, R11, R10, -0.24046532809734344482 ;  /* 0xbe763c8b0b0a7423 */ /* 0x000fe2000001000a */
[----:B------:R-:W-:Y:S01]  /*4fd0*/  FFMA.FTZ R9, R8, R9, -0.24046532809734344482 ;  /* 0xbe763c8b08097423 */ /* 0x000fe20000010009 */
[----:B------:R1:W-:Y:S01]  /*4fe0*/  STS.64 [R30+UR6+0x2100], R38 ;  /* 0x002100261e007988 */ /* 0x0003e20008000a06 */
[----:B------:R-:W-:Y:S01]  /*4ff0*/  FFMA.FTZ R16, R5, R16, 0.20512372255325317383 ;  /* 0x3e520bf405107423 */ /* 0x000fe20000010010 */
[----:B------:R-:W-:Y:S01]  /*5000*/  FFMA.FTZ R10, R11, R10, 0.28857114911079406738 ;  /* 0x3e93bf990b0a7423 */ /* 0x000fe2000001000a */
[----:B0-----:R-:W-:Y:S02]  /*5010*/  IMAD R37, R52, 0x8, R35 ;  /* 0x0000000834257824 */ /* 0x001fe400078e0223 */
[----:B------:R-:W-:Y:S01]  /*5020*/  FFMA.FTZ R18, R15, R18, 0.1716887056827545166 ;  /* 0x3e2fcf2a0f127423 */ /* 0x000fe20000010012 */
[----:B------:R-:W-:Y:S01]  /*5030*/  FFMA.FTZ R16, R5, R16, -0.24046532809734344482 ;  /* 0xbe763c8b05107423 */ /* 0x000fe20000010010 */
[----:B------:R-:W-:Y:S01]  /*5040*/  FFMA.FTZ R10, R11, R10, -0.36067417263984680176 ;  /* 0xbeb8aa490b0a7423 */ /* 0x000fe2000001000a */
[----:B------:R-:W-:Y:S01]  /*5050*/  FFMA.FTZ R9, R8, R9, 0.28857114911079406738 ;  /* 0x3e93bf9908097423 */ /* 0x000fe20000010009 */
[----:B------:R0:W-:Y:S01]  /*5060*/  STS.64 [R30+UR6+0x2080], R40 ;  /* 0x002080281e007988 */ /* 0x0001e20008000a06 */
[----:B------:R-:W-:Y:S01]  /*5070*/  FFMA.FTZ R16, R5, R16, 0.28857114911079406738 ;  /* 0x3e93bf9905107423 */ /* 0x000fe20000010010 */
[----:B------:R-:W-:Y:S01]  /*5080*/  FFMA.FTZ R10, R11, R10, 0.48089820146560668945 ;  /* 0x3ef6384a0b0a7423 */ /* 0x000fe2000001000a */
[----:B------:R-:W-:Y:S01]  /*5090*/  FFMA.FTZ R18, R15, R18, -0.17900948226451873779 ;  /* 0xbe374e430f127423 */ /* 0x000fe20000010012 */
[----:B-1----:R-:W-:-:S02]  /*50a0*/  IMAD R39, R52, 0x8, R37 ;  /* 0x0000000834277824 */ /* 0x002fc400078e0225 */
[----:B------:R-:W-:Y:S01]  /*50b0*/  FFMA.FTZ R16, R5, R16, -0.36067417263984680176 ;  /* 0xbeb8aa4905107423 */ /* 0x000fe20000010010 */
[----:B------:R-:W-:Y:S01]  /*50c0*/  FFMA.FTZ R10, R11, R10, -0.72134751081466674805 ;  /* 0xbf38aa3b0b0a7423 */ /* 0x000fe2000001000a */
[C---:B------:R-:W-:Y:S01]  /*50d0*/  FFMA.FTZ R9, R8.reuse, R9, -0.36067417263984680176 ;  /* 0xbeb8aa4908097423 */ /* 0x040fe20000010009 */
[----:B------:R-:W-:Y:S01]  /*50e0*/  FFMA.FTZ R18, R15, R18, 0.20512372255325317383 ;  /* 0x3e520bf40f127423 */ /* 0x000fe20000010012 */
[----:B------:R-:W-:Y:S01]  /*50f0*/  FFMA.FTZ R16, R5, R16, 0.48089820146560668945 ;  /* 0x3ef6384a05107423 */ /* 0x000fe20000010010 */
[----:B------:R-:W-:Y:S01]  /*5100*/  FMUL R10, R11, R10 ;  /* 0x0000000a0b0a7220 */ /* 0x000fe20000400000 */
[----:B------:R-:W-:Y:S01]  /*5110*/  FFMA.FTZ R9, R8, R9, 0.48089820146560668945 ;  /* 0x3ef6384a08097423 */ /* 0x000fe20000010009 */
[C---:B0-----:R-:W-:Y:S02]  /*5120*/  IMAD R41, R52.reuse, 0x8, R39 ;  /* 0x0000000834297824 */ /* 0x041fe400078e0227 */
[----:B------:R-:W-:Y:S01]  /*5130*/  FFMA.FTZ R16, R5, R16, -0.72134751081466674805 ;  /* 0xbf38aa3b05107423 */ /* 0x000fe20000010010 */
[----:B------:R-:W-:Y:S01]  /*5140*/  FMUL R10, R11, R10 ;  /* 0x0000000a0b0a7220 */ /* 0x000fe20000400000 */
[----:B------:R-:W-:Y:S01]  /*5150*/  FFMA.FTZ R18, R15, R18, -0.24046532809734344482 ;  /* 0xbe763c8b0f127423 */ /* 0x000fe20000010012 */
[----:B------:R-:W-:-:S02]  /*5160*/  IMAD R43, R52, 0x8, R41 ;  /* 0x00000008342b7824 */ /* 0x000fc400078e0229 */
[----:B------:R-:W-:Y:S01]  /*5170*/  FFMA.FTZ R9, R8, R9, -0.72134751081466674805 ;  /* 0xbf38aa3b08097423 */ /* 0x000fe20000010009 */
[----:B------:R-:W-:Y:S01]  /*5180*/  FFMA.FTZ R11, R11, 1.4426950216293334961, R10 ;  /* 0x3fb8aa3b0b0b7823 */ /* 0x000fe2000001000a */
[----:B------:R-:W-:Y:S01]  /*5190*/  FMUL R16, R5, R16 ;  /* 0x0000001005107220 */ /* 0x000fe20000400000 */
[----:B------:R-:W-:Y:S01]  /*51a0*/  ISETP.GE.U32.AND P0, PT, R54, 0x7f800000, PT ;  /* 0x7f8000003600780c */ /* 0x000fe20003f06070 */
[----:B------:R-:W-:Y:S01]  /*51b0*/  FFMA.FTZ R18, R15, R18, 0.28857114911079406738 ;  /* 0x3e93bf990f127423 */ /* 0x000fe20000010012 */
[----:B------:R-:W-:Y:S01]  /*51c0*/  LEA R45, R52, R43, 0x3 ;  /* 0x0000002b342d7211 */ /* 0x000fe200078e18ff */
[----:B------:R-:W-:Y:S01]  /*51d0*/  FADD R22, R12, R11 ;  /* 0x0000000b0c167221 */ /* 0x000fe20000000000 */
[----:B------:R-:W-:Y:S01]  /*51e0*/  ISETP.GE.U32.AND P6, PT, R56, 0x7f800000, PT ;  /* 0x7f8000003800780c */ /* 0x000fe20003fc6070 */
[----:B------:R-:W0:Y:S01]  /*51f0*/  LDC.64 R10, c[0x0][0x398] ;  /* 0x0000e600ff0a7b82 */ /* 0x000e220000000a00 */
[----:B------:R-:W-:Y:S01]  /*5200*/  FMUL R9, R8, R9 ;  /* 0x0000000908097220 */ /* 0x000fe20000400000 */
[----:B------:R-:W-:-:S02]  /*5210*/  IMAD R47, R52, 0x8, R45 ;  /* 0x00000008342f7824 */ /* 0x000fc400078e022d */
[----:B------:R-:W-:Y:S01]  /*5220*/  FMUL R16, R5, R16 ;  /* 0x0000001005107220 */ /* 0x000fe20000400000 */
[----:B------:R-:W-:Y:S01]  /*5230*/  FFMA.FTZ R18, R15, R18, -0.36067417263984680176 ;  /* 0xbeb8aa490f127423 */ /* 0x000fe20000010012 */
[----:B------:R-:W-:Y:S01]  /*5240*/  FMUL R9, R8, R9 ;  /* 0x0000000908097220 */ /* 0x000fe20000400000 */
[----:B------:R-:W-:Y:S02]  /*5250*/  IMAD R49, R52, 0x8, R47 ;  /* 0x0000000834317824 */ /* 0x000fe400078e022f */
[----:B------:R-:W-:Y:S01]  /*5260*/  FFMA.FTZ R5, R5, 1.4426950216293334961, R16 ;  /* 0x3fb8aa3b05057823 */ /* 0x000fe20000010010 */
[----:B------:R-:W-:Y:S01]  /*5270*/  ISETP.GE.U32.AND P3, PT, R69, 0x7f800000, PT ;  /* 0x7f8000004500780c */ /* 0x000fe20003f66070 */
[C---:B------:R-:W-:Y:S01]  /*5280*/  FFMA.FTZ R18, R15.reuse, R18, 0.48089820146560668945 ;  /* 0x3ef6384a0f127423 */ /* 0x040fe20000010012 */
[----:B------:R-:W-:Y:S01]  /*5290*/  FFMA.FTZ R8, R8, 1.4426950216293334961, R9 ;  /* 0x3fb8aa3b08087823 */ /* 0x000fe20000010009 */
[----:B------:R-:W-:Y:S02]  /*52a0*/  IMAD R51, R52, 0x8, R49 ;  /* 0x0000000834337824 */ /* 0x000fe400078e0231 */
[----:B------:R-:W-:Y:S01]  /*52b0*/  FADD R72, R14, R5 ;  /* 0x000000050e487221 */ /* 0x000fe20000000000 */
[----:B------:R-:W-:Y:S01]  /*52c0*/  FFMA.FTZ R18, R15, R18, -0.72134751081466674805 ;  /* 0xbf38aa3b0f127423 */ /* 0x000fe20000010012 */
[----:B------:R-:W-:-:S02]  /*52d0*/  @P0 IMAD.MOV.U32 R5, RZ, RZ, 0x7f800000 ;  /* 0x7f800000ff050424 */ /* 0x000fc400078e00ff */
[----:B------:R-:W-:Y:S01]  /*52e0*/  FADD R7, R7, R8 ;  /* 0x0000000807077221 */ /* 0x000fe20000000000 */
[----:B------:R-:W-:Y:S01]  /*52f0*/  IMAD R53, R52, 0x8, R51 ;  /* 0x0000000834357824 */ /* 0x000fe200078e0233 */
[----:B------:R-:W-:Y:S01]  /*5300*/  @P6 MOV R9, 0x7f800000 ;  /* 0x7f80000000096802 */ /* 0x000fe20000000f00 */
[----:B------:R-:W-:Y:S01]  /*5310*/  BAR.SYNC.DEFER_BLOCKING 0x0 ;  /* 0x0000000000007b1d */ /* 0x000fe20000010000 */
[C---:B------:R-:W-:Y:S01]  /*5320*/  FMUL R18, R15.reuse, R18 ;  /* 0x000000120f127220 */ /* 0x040fe20000400000 */
[----:B------:R-:W-:Y:S01]  /*5330*/  @P0 FFMA.FTZ R7, R54, R5, +INF ;  /* 0x7f80000036070423 */ /* 0x000fe20000010005 */
[----:B------:R-:W-:Y:S01]  /*5340*/  ISETP.GE.U32.AND P4, PT, R6, 0x7f800000, PT ;  /* 0x7f8000000600780c */ /* 0x000fe20003f86070 */
[----:B------:R-:W-:Y:S02]  /*5350*/  IMAD R5, R0, UR5, RZ ;  /* 0x0000000500057c24 */ /* 0x000fe4000f8e02ff */
[----:B------:R-:W-:Y:S01]  /*5360*/  FMUL R18, R15, R18 ;  /* 0x000000120f127220 */ /* 0x000fe20000400000 */
[----:B------:R-:W-:-:S02]  /*5370*/  IMAD R55, R52, 0x8, R53 ;  /* 0x0000000834377824 */ /* 0x000fc400078e0235 */
[----:B------:R-:W-:Y:S01]  /*5380*/  @P6 FFMA.FTZ R22, R56, R9, +INF ;  /* 0x7f80000038166423 */ /* 0x000fe20000010009 */
[----:B------:R-:W-:Y:S02]  /*5390*/  @P3 IMAD.MOV.U32 R8, RZ, RZ, 0x7f800000 ;  /* 0x7f800000ff083424 */ /* 0x000fe400078e00ff */
[----:B------:R-:W-:Y:S01]  /*53a0*/  FFMA.FTZ R18, R15, 1.4426950216293334961, R18 ;  /* 0x3fb8aa3b0f127823 */ /* 0x000fe20000010012 */
[----:B------:R-:W-:Y:S01]  /*53b0*/  IMAD.SHL.U32 R9, R5, 0x2, RZ ;  /* 0x0000000205097824 */ /* 0x000fe200078e00ff */
[----:B------:R-:W-:Y:S01]  /*53c0*/  LEA R57, R52, R55, 0x3 ;  /* 0x0000003734397211 */ /* 0x000fe200078e18ff */
[----:B------:R-:W-:Y:S01]  /*53d0*/  @P3 FFMA.FTZ R72, R69, R8, +INF ;  /* 0x7f80000045483423 */ /* 0x000fe20000010008 */
[----:B------:R-:W-:Y:S01]  /*53e0*/  UIMAD.WIDE UR4, UR4, 0x2, URZ ;  /* 0x00000002040478a5 */ /* 0x000fe2000f8e02ff */
[----:B------:R-:W-:Y:S01]  /*53f0*/  IMAD.HI R8, R5, 0x2, RZ ;  /* 0x0000000205087827 */ /* 0x000fe200078e02ff */
[----:B0-----:R-:W-:-:S03]  /*5400*/  IADD3 R70, P3, P6, R9, UR8, R10 ;  /* 0x0000000809467c10 */ /* 0x001fc6000fe7e00a */
[----:B------:R-:W-:Y:S01]  /*5410*/  FADD R73, R13, R18 ;  /* 0x000000120d497221 */ /* 0x000fe20000000000 */
[----:B------:R-:W-:Y:S01]  /*5420*/  @P4 MOV R13, 0x7f800000 ;  /* 0x7f800000000d4802 */ /* 0x000fe20000000f00 */
[----:B------:R-:W-:Y:S01]  /*5430*/  IMAD R59, R52, 0x8, R57 ;  /* 0x00000008343b7824 */ /* 0x000fe200078e0239 */
[----:B------:R-:W-:Y:S02]  /*5440*/  IADD3.X R92, PT, PT, R8, UR5, R11, P3, P6 ;  /* 0x00000005085c7c10 */ /* 0x000fe40009fec40b */
[-C--:B------:R-:W-:Y:S01]  /*5450*/  LEA R8, P6, R19, R70.reuse, 0x1 ;  /* 0x0000004613087211 */ /* 0x080fe200078c08ff */
[----:B------:R-:W-:Y:S01]  /*5460*/  IMAD R61, R52, 0x8, R59 ;  /* 0x00000008343d7824 */ /* 0x000fe200078e023b */
[-C--:B------:R-:W-:Y:S01]  /*5470*/  LEA R12, P3, R20, R70.reuse, 0x1 ;  /* 0x00000046140c7211 */ /* 0x080fe200078608ff */
[----:B------:R-:W-:Y:S01]  /*5480*/  @P4 FFMA.FTZ R73, R6, R13, +INF ;  /* 0x7f80000006494423 */ /* 0x000fe2000001000d */
[----:B------:R-:W-:Y:S01]  /*5490*/  LEA R10, P4, R21, R70, 0x1 ;  /* 0x00000046150a7211 */ /* 0x000fe200078808ff */
[----:B------:R-:W-:Y:S01]  /*54a0*/  IMAD R63, R52, 0x8, R61 ;  /* 0x00000008343f7824 */ /* 0x000fe200078e023d */
[----:B------:R-:W-:Y:S01]  /*54b0*/  LEA.HI.X.SX32 R9, R19, R92, 0x1, P6 ;  /* 0x0000005c13097211 */ /* 0x000fe200030f0eff */
[----:B------:R-:W0:Y:S01]  /*54c0*/  LDS.64 R76, [R4+UR6] ;  /* 0x00000006044c7984 */ /* 0x000e220008000a00 */
[----:B------:R-:W-:Y:S01]  /*54d0*/  LEA R14, P6, R24, R70, 0x1 ;  /* 0x00000046180e7211 */ /* 0x000fe200078c08ff */
[----:B------:R-:W-:Y:S01]  /*54e0*/  IMAD R64, R52, 0x8, R63 ;  /* 0x0000000834407824 */ /* 0x000fe200078e023f */
[----:B------:R-:W-:Y:S01]  /*54f0*/  LEA.HI.X.SX32 R13, R20, R92, 0x1, P3 ;  /* 0x0000005c140d7211 */ /* 0x000fe200018f0eff */
[----:B------:R-:W1:Y:S01]  /*5500*/  LDS.64 R78, [R4+UR6+0x200] ;  /* 0x00020006044e7984 */ /* 0x000e620008000a00 */
[----:B------:R-:W-:Y:S01]  /*5510*/  LEA R18, P3, R25, R70, 0x1 ;  /* 0x0000004619127211 */ /* 0x000fe200078608ff */
[C---:B------:R-:W-:Y:S01]  /*5520*/  IMAD R65, R52.reuse, 0x8, R64 ;  /* 0x0000000834417824 */ /* 0x040fe200078e0240 */
[----:B------:R-:W-:Y:S01]  /*5530*/  LEA.HI.X.SX32 R11, R21, R92, 0x1, P4 ;  /* 0x0000005c150b7211 */ /* 0x000fe200020f0eff */
[----:B------:R-:W2:Y:S01]  /*5540*/  LDS.64 R80, [R4+UR6+0x400] ;  /* 0x0004000604507984 */ /* 0x000ea20008000a00 */
[----:B------:R-:W-:Y:S01]  /*5550*/  LEA R16, P4, R27, R70, 0x1 ;  /* 0x000000461b107211 */ /* 0x000fe200078808ff */
[----:B------:R-:W-:Y:S01]  /*5560*/  IMAD R67, R52, 0x8, R65 ;  /* 0x0000000834437824 */ /* 0x000fe200078e0241 */
[----:B------:R-:W-:Y:S01]  /*5570*/  LEA.HI.X.SX32 R15, R24, R92, 0x1, P6 ;  /* 0x0000005c180f7211 */ /* 0x000fe200030f0eff */
[----:B------:R-:W3:Y:S01]  /*5580*/  LDS.64 R82, [R4+UR6+0x600] ;  /* 0x0006000604527984 */ /* 0x000ee20008000a00 */
[----:B------:R-:W-:Y:S01]  /*5590*/  LEA R20, P6, R28, R70, 0x1 ;  /* 0x000000461c147211 */ /* 0x000fe200078c08ff */
[----:B------:R-:W4:Y:S01]  /*55a0*/  LDCU UR4, c[0x0][0x3ec] ;  /* 0x00007d80ff0477ac */ /* 0x000f220008000800 */
[----:B------:R-:W-:Y:S01]  /*55b0*/  LEA.HI.X.SX32 R19, R25, R92, 0x1, P3 ;  /* 0x0000005c19137211 */ /* 0x000fe200018f0eff */
[----:B------:R-:W5:Y:S01]  /*55c0*/  LDS.64 R84, [R4+UR6+0x800] ;  /* 0x0008000604547984 */ /* 0x000f620008000a00 */
[----:B------:R-:W-:-:S02]  /*55d0*/  LEA R26, P3, R31, R70, 0x1 ;  /* 0x000000461f1a7211 */ /* 0x000fc400078608ff */
[----:B------:R-:W-:Y:S01]  /*55e0*/  LEA.HI.X.SX32 R17, R27, R92, 0x1, P4 ;  /* 0x0000005c1b117211 */ /* 0x000fe200020f0eff */
[----:B------:R-:W5:Y:S01]  /*55f0*/  LDS.64 R86, [R4+UR6+0xa00] ;  /* 0x000a000604567984 */ /* 0x000f620008000a00 */
[----:B------:R-:W-:Y:S02]  /*5600*/  LEA R24, P4, R29, R70, 0x1 ;  /* 0x000000461d187211 */ /* 0x000fe400078808ff */
[----:B------:R-:W-:Y:S01]  /*5610*/  LEA.HI.X.SX32 R21, R28, R92, 0x1, P6 ;  /* 0x0000005c1c157211 */ /* 0x000fe200030f0eff */
[----:B------:R-:W5:Y:S01]  /*5620*/  LDS.64 R88, [R4+UR6+0xc00] ;  /* 0x000c000604587984 */ /* 0x000f620008000a00 */
[----:B------:R-:W-:Y:S02]  /*5630*/  LEA R28, P6, R33, R70, 0x1 ;  /* 0x00000046211c7211 */ /* 0x000fe400078c08ff */
[----:B------:R-:W-:Y:S01]  /*5640*/  LEA.HI.X.SX32 R27, R31, R92, 0x1, P3 ;  /* 0x0000005c1f1b7211 */ /* 0x000fe200018f0eff */
[----:B------:R-:W5:Y:S01]  /*5650*/  LDS.64 R90, [R4+UR6+0xe00] ;  /* 0x000e0006045a7984 */ /* 0x000f620008000a00 */
[----:B------:R-:W-:-:S02]  /*5660*/  LEA R32, P3, R37, R70, 0x1 ;  /* 0x0000004625207211 */ /* 0x000fc400078608ff */
[----:B------:R-:W-:Y:S01]  /*5670*/  LEA.HI.X.SX32 R25, R29, R92, 0x1, P4 ;  /* 0x0000005c1d197211 */ /* 0x000fe200020f0eff */
[----:B----4-:R-:W-:Y:S01]  /*5680*/  UIMAD UR4, UR7, UR4, URZ ;  /* 0x00000004070472a4 */ /* 0x010fe2000f8e02ff */
[----:B------:R-:W-:Y:S02]  /*5690*/  LEA R30, P4, R35, R70, 0x1 ;  /* 0x00000046231e7211 */ /* 0x000fe400078808ff */
[----:B------:R-:W-:Y:S01]  /*56a0*/  LEA.HI.X.SX32 R29, R33, R92, 0x1, P6 ;  /* 0x0000005c211d7211 */ /* 0x000fe200030f0eff */
[----:B------:R-:W-:Y:S01]  /*56b0*/  USHF.L.U32 UR7, UR4, 0x2, URZ ;  /* 0x0000000204077899 */ /* 0x000fe200080006ff */
[----:B------:R-:W-:Y:S01]  /*56c0*/  LEA R34, P6, R39, R70, 0x1 ;  /* 0x0000004627227211 */ /* 0x000fe200078c08ff */
[----:B------:R-:W-:Y:S01]  /*56d0*/  UIMAD.WIDE UR4, UR4, 0x4, URZ ;  /* 0x00000004040478a5 */ /* 0x000fe2000f8e02ff */
[----:B------:R-:W-:Y:S01]  /*56e0*/  LEA.HI.X.SX32 R33, R37, R92, 0x1, P3 ;  /* 0x0000005c25217211 */ /* 0x000fe200018f0eff */
[----:B0-----:R-:W-:Y:S01]  /*56f0*/  STG.E.U16 desc[UR10][R8.64], R76 ;  /* 0x0000004c08007986 */ /* 0x001fe2000c10150a */
[----:B------:R-:W-:Y:S01]  /*5700*/  FSETP.NEU.AND P0, PT, R69, RZ, PT ;  /* 0x000000ff4500720b */ /* 0x000fe20003f0d000 */
[C---:B------:R-:W-:Y:S01]  /*5710*/  IMAD R69, R52.reuse, 0x8, R67 ;  /* 0x0000000834457824 */ /* 0x040fe200078e0243 */
[----:B------:R-:W-:Y:S01]  /*5720*/  LEA R38, P3, R43, R70, 0x1 ;  /* 0x000000462b267211 */ /* 0x000fe200078608ff */
[----:B-1----:R-:W-:Y:S01]  /*5730*/  STG.E.U16 desc[UR10][R10.64], R78 ;  /* 0x0000004e0a007986 */ /* 0x002fe2000c10150a */
[----:B------:R-:W-:Y:S01]  /*5740*/  LEA.HI.X.SX32 R31, R35, R92, 0x1, P4 ;  /* 0x0000005c231f7211 */ /* 0x000fe200020f0eff */
[C---:B------:R-:W-:Y:S01]  /*5750*/  IMAD R71, R52.reuse, 0x8, R69 ;  /* 0x0000000834477824 */ /* 0x040fe200078e0245 */
[----:B------:R-:W-:Y:S01]  /*5760*/  LEA R36, P4, R41, R70, 0x1 ;  /* 0x0000004629247211 */ /* 0x000fe200078808ff */
[----:B--2---:R0:W-:Y:S01]  /*5770*/  STG.E.U16 desc[UR10][R12.64], R80 ;  /* 0x000000500c007986 */ /* 0x0041e2000c10150a */
[----:B------:R-:W-:Y:S01]  /*5780*/  LEA.HI.X.SX32 R35, R39, R92, 0x1, P6 ;  /* 0x0000005c27237211 */ /* 0x000fe200030f0eff */
[C---:B------:R-:W-:Y:S01]  /*5790*/  IMAD R74, R52.reuse, 0x8, R71 ;  /* 0x00000008344a7824 */ /* 0x040fe200078e0247 */
[----:B------:R-:W-:Y:S01]  /*57a0*/  LEA R40, P6, R45, R70, 0x1 ;  /* 0x000000462d287211 */ /* 0x000fe200078c08ff */
[----:B---3--:R1:W-:Y:S01]  /*57b0*/  STG.E.U16 desc[UR10][R14.64], R82 ;  /* 0x000000520e007986 */ /* 0x0083e2000c10150a */
[----:B------:R-:W-:Y:S01]  /*57c0*/  LEA.HI.X.SX32 R39, R43, R92, 0x1, P3 ;  /* 0x0000005c2b277211 */ /* 0x000fe200018f0eff */
[----:B------:R-:W-:Y:S01]  /*57d0*/  IMAD R75, R52, 0x8, R74 ;  /* 0x00000008344b7824 */ /* 0x000fe200078e024a */
[----:B------:R-:W-:Y:S01]  /*57e0*/  LEA R44, P3, R49, R70, 0x1 ;  /* 0x00000046312c7211 */ /* 0x000fe200078608ff */
[----:B-----5:R2:W-:Y:S01]  /*57f0*/  STG.E.U16 desc[UR10][R16.64], R84 ;  /* 0x0000005410007986 */ /* 0x0205e2000c10150a */
[----:B------:R-:W-:-:S02]  /*5800*/  LEA.HI.X.SX32 R37, R41, R92, 0x1, P4 ;  /* 0x0000005c29257211 */ /* 0x000fc400020f0eff */
[----:B------:R-:W-:Y:S01]  /*5810*/  LEA R42, P4, R47, R70, 0x1 ;  /* 0x000000462f2a7211 */ /* 0x000fe200078808ff */
[----:B------:R3:W-:Y:S01]  /*5820*/  STG.E.U16 desc[UR10][R18.64], R86 ;  /* 0x0000005612007986 */ /* 0x0007e2000c10150a */
[----:B------:R-:W-:Y:S02]  /*5830*/  LEA.HI.X.SX32 R41, R45, R92, 0x1, P6 ;  /* 0x0000005c2d297211 */ /* 0x000fe400030f0eff */
[----:B------:R-:W-:Y:S01]  /*5840*/  LEA R46, P6, R51, R70, 0x1 ;  /* 0x00000046332e7211 */ /* 0x000fe200078c08ff */
[----:B------:R4:W-:Y:S01]  /*5850*/  STG.E.U16 desc[UR10][R20.64], R88 ;  /* 0x0000005814007986 */ /* 0x0009e2000c10150a */
[----:B------:R-:W-:Y:S02]  /*5860*/  LEA.HI.X.SX32 R45, R49, R92, 0x1, P3 ;  /* 0x0000005c312d7211 */ /* 0x000fe400018f0eff */
[----:B------:R-:W-:Y:S01]  /*5870*/  LEA R50, P3, R55, R70, 0x1 ;  /* 0x0000004637327211 */ /* 0x000fe200078608ff */
[----:B------:R-:W-:Y:S01]  /*5880*/  STG.E.U16 desc[UR10][R24.64], R90 ;  /* 0x0000005a18007986 */ /* 0x000fe2000c10150a */
[----:B------:R-:W-:-:S02]  /*5890*/  LEA.HI.X.SX32 R43, R47, R92, 0x1, P4 ;  /* 0x0000005c2f2b7211 */ /* 0x000fc400020f0eff */
[----:B------:R-:W-:Y:S02]  /*58a0*/  LEA R48, P4, R53, R70, 0x1 ;  /* 0x0000004635307211 */ /* 0x000fe400078808ff */
[----:B------:R-:W-:Y:S02]  /*58b0*/  LEA.HI.X.SX32 R47, R51, R92, 0x1, P6 ;  /* 0x0000005c332f7211 */ /* 0x000fe400030f0eff */
[----:B------:R-:W-:Y:S02]  /*58c0*/  FSETP.NEU.AND P1, PT, R56, RZ, PT ;  /* 0x000000ff3800720b */ /* 0x000fe40003f2d000 */
[----:B------:R-:W-:Y:S02]  /*58d0*/  LEA R52, P6, R57, R70, 0x1 ;  /* 0x0000004639347211 */ /* 0x000fe400078c08ff */
[----:B------:R-:W-:Y:S02]  /*58e0*/  LEA.HI.X.SX32 R51, R55, R92, 0x1, P3 ;  /* 0x0000005c37337211 */ /* 0x000fe400018f0eff */
[----:B------:R-:W-:-:S02]  /*58f0*/  LEA R56, P3, R61, R70, 0x1 ;  /* 0x000000463d387211 */ /* 0x000fc400078608ff */
[----:B------:R-:W-:Y:S02]  /*5900*/  FSETP.NEU.AND P2, PT, R54, RZ, PT ;  /* 0x000000ff3600720b */ /* 0x000fe40003f4d000 */
[----:B------:R-:W-:Y:S02]  /*5910*/  LEA.HI.X.SX32 R49, R53, R92, 0x1, P4 ;  /* 0x0000005c35317211 */ /* 0x000fe400020f0eff */
[----:B------:R-:W-:Y:S02]  /*5920*/  LEA R54, P4, R59, R70, 0x1 ;  /* 0x000000463b367211 */ /* 0x000fe400078808ff */
[----:B------:R-:W-:Y:S02]  /*5930*/  LEA.HI.X.SX32 R53, R57, R92, 0x1, P6 ;  /* 0x0000005c39357211 */ /* 0x000fe400030f0eff */
[----:B------:R-:W-:Y:S02]  /*5940*/  LEA R58, P6, R63, R70, 0x1 ;  /* 0x000000463f3a7211 */ /* 0x000fe400078c08ff */
[----:B------:R-:W-:-:S02]  /*5950*/  LEA.HI.X.SX32 R57, R61, R92, 0x1, P3 ;  /* 0x0000005c3d397211 */ /* 0x000fc400018f0eff */
[----:B------:R-:W-:Y:S02]  /*5960*/  LEA R62, P3, R65, R70, 0x1 ;  /* 0x00000046413e7211 */ /* 0x000fe400078608ff */
[-C--:B------:R-:W-:Y:S02]  /*5970*/  LEA.HI.X.SX32 R55, R59, R92.reuse, 0x1, P4 ;  /* 0x0000005c3b377211 */ /* 0x080fe400020f0eff */
[----:B------:R-:W-:Y:S02]  /*5980*/  LEA.HI.X.SX32 R59, R63, R92, 0x1, P6 ;  /* 0x0000005c3f3b7211 */ /* 0x000fe400030f0eff */
[----:B------:R-:W-:Y:S02]  /*5990*/  LEA R4, P6, R67, R70, 0x1 ;  /* 0x0000004643047211 */ /* 0x000fe400078c08ff */
[----:B------:R-:W-:Y:S02]  /*59a0*/  LEA.HI.X.SX32 R63, R65, R92, 0x1, P3 ;  /* 0x0000005c413f7211 */ /* 0x000fe400018f0eff */
[----:B------:R-:W-:-:S02]  /*59b0*/  LEA R66, P3, R71, R70, 0x1 ;  /* 0x0000004647427211 */ /* 0x000fc400078608ff */
[-C--:B------:R-:W-:Y:S02]  /*59c0*/  LEA.HI.X.SX32 R5, R67, R92.reuse, 0x1, P6 ;  /* 0x0000005c43057211 */ /* 0x080fe400030f0eff */
[----:B------:R-:W-:Y:S02]  /*59d0*/  LEA.HI.X.SX32 R67, R71, R92, 0x1, P3 ;  /* 0x0000005c47437211 */ /* 0x000fe400018f0eff */
[----:B------:R-:W-:Y:S02]  /*59e0*/  FSETP.NEU.AND P3, PT, R6, RZ, PT ;  /* 0x000000ff0600720b */ /* 0x000fe40003f6d000 */
[----:B0-----:R-:W-:Y:S02]  /*59f0*/  PRMT R13, R76, 0x7632, R13 ;  /* 0x000076324c0d7816 */ /* 0x001fe4000000000d */
[----:B------:R-:W-:Y:S02]  /*5a00*/  PRMT R6, R78, 0x7632, R6 ;  /* 0x000076324e067816 */ /* 0x000fe40000000006 */
[----:B-1----:R-:W-:Y:S01]  /*5a10*/  PRMT R15, R80, 0x7632, R15 ;  /* 0x00007632500f7816 */ /* 0x002fe2000000000f */
[----:B------:R0:W-:Y:S01]  /*5a20*/  STG.E.U16 desc[UR10][R26.64], R13 ;  /* 0x0000000d1a007986 */ /* 0x0001e2000c10150a */
[----:B------:R-:W-:-:S02]  /*5a30*/  PRMT R8, R82, 0x7632, R8 ;  /* 0x0000763252087816 */ /* 0x000fc40000000008 */
[----:B--2---:R-:W-:Y:S01]  /*5a40*/  PRMT R17, R84, 0x7632, R17 ;  /* 0x0000763254117816 */ /* 0x004fe20000000011 */
[----:B------:R1:W-:Y:S01]  /*5a50*/  STG.E.U16 desc[UR10][R28.64], R6 ;  /* 0x000000061c007986 */ /* 0x0003e2000c10150a */
[----:B---3--:R-:W-:Y:S02]  /*5a60*/  PRMT R18, R86, 0x7632, R18 ;  /* 0x0000763256127816 */ /* 0x008fe40000000012 */
[----:B------:R-:W-:Y:S01]  /*5a70*/  PRMT R19, R88, 0x7632, R19 ;  /* 0x0000763258137816 */ /* 0x000fe20000000013 */
[----:B------:R2:W-:Y:S01]  /*5a80*/  STG.E.U16 desc[UR10][R30.64], R15 ;  /* 0x0000000f1e007986 */ /* 0x0005e2000c10150a */
[----:B----4-:R-:W-:Y:S02]  /*5a90*/  PRMT R20, R90, 0x7632, R20 ;  /* 0x000076325a147816 */ /* 0x010fe40000000014 */
[-C--:B------:R-:W-:Y:S01]  /*5aa0*/  LEA R60, P4, R64, R70.reuse, 0x1 ;  /* 0x00000046403c7211 */ /* 0x080fe200078808ff */
[----:B------:R3:W-:Y:S01]  /*5ab0*/  STG.E.U16 desc[UR10][R32.64], R8 ;  /* 0x0000000820007986 */ /* 0x0007e2000c10150a */
[----:B------:R-:W-:Y:S01]  /*5ac0*/  LEA R68, P6, R74, R70, 0x1 ;  /* 0x000000464a447211 */ /* 0x000fe200078c08ff */
[----:B0-----:R-:W0:Y:S01]  /*5ad0*/  LDC.64 R12, c[0x0][0x3a0] ;  /* 0x0000e800ff0c7b82 */ /* 0x001e220000000a00 */
[----:B------:R-:W-:Y:S01]  /*5ae0*/  LEA.HI.X.SX32 R61, R64, R92, 0x1, P4 ;  /* 0x0000005c403d7211 */ /* 0x000fe200020f0eff */
[----:B------:R4:W-:Y:S01]  /*5af0*/  STG.E.U16 desc[UR10][R34.64], R17 ;  /* 0x0000001122007986 */ /* 0x0009e2000c10150a */
[----:B------:R-:W-:-:S02]  /*5b00*/  LEA R64, P4, R69, R70, 0x1 ;  /* 0x0000004645407211 */ /* 0x000fc400078808ff */
[----:B-1----:R-:W-:Y:S01]  /*5b10*/  PRMT R29, R77, 0x7632, R29 ;  /* 0x000076324d1d7816 */ /* 0x002fe2000000001d */
[----:B------:R-:W-:Y:S01]  /*5b20*/  STG.E.U16 desc[UR10][R36.64], R18 ;  /* 0x0000001224007986 */ /* 0x000fe2000c10150a */
[----:B--2---:R-:W-:Y:S02]  /*5b30*/  PRMT R30, R79, 0x7632, R30 ;  /* 0x000076324f1e7816 */ /* 0x004fe4000000001e */
[----:B------:R-:W-:Y:S01]  /*5b40*/  LEA.HI.X.SX32 R65, R69, R92, 0x1, P4 ;  /* 0x0000005c45417211 */ /* 0x000fe200020f0eff */
[----:B------:R-:W-:Y:S01]  /*5b50*/  STG.E.U16 desc[UR10][R38.64], R19 ;  /* 0x0000001326007986 */ /* 0x000fe2000c10150a */
[----:B------:R-:W-:Y:S02]  /*5b60*/  PRMT R31, R81, 0x7632, R31 ;  /* 0x00007632511f7816 */ /* 0x000fe4000000001f */
[----:B------:R-:W-:Y:S01]  /*5b70*/  LEA R70, P4, R75, R70, 0x1 ;  /* 0x000000464b467211 */ /* 0x000fe200078808ff */
[----:B------:R-:W-:Y:S01]  /*5b80*/  STG.E.U16 desc[UR10][R40.64], R20 ;  /* 0x0000001428007986 */ /* 0x000fe2000c10150a */
[----:B------:R-:W-:-:S02]  /*5b90*/  PRMT R10, R83, 0x7632, R10 ;  /* 0x00007632530a7816 */ /* 0x000fc4000000000a */
[----:B---3--:R-:W-:Y:S01]  /*5ba0*/  PRMT R32, R85, 0x7632, R32 ;  /* 0x0000763255207816 */ /* 0x008fe20000000020 */
[----:B------:R-:W-:Y:S01]  /*5bb0*/  STG.E.U16 desc[UR10][R42.64], R77 ;  /* 0x0000004d2a007986 */ /* 0x000fe2000c10150a */
[----:B------:R-:W-:Y:S02]  /*5bc0*/  PRMT R33, R87, 0x7632, R33 ;  /* 0x0000763257217816 */ /* 0x000fe40000000021 */
[-C--:B------:R-:W-:Y:S01]  /*5bd0*/  LEA.HI.X.SX32 R69, R74, R92.reuse, 0x1, P6 ;  /* 0x0000005c4a457211 */ /* 0x080fe200030f0eff */
[----:B------:R-:W-:Y:S01]  /*5be0*/  STG.E.U16 desc[UR10][R44.64], R79 ;  /* 0x0000004f2c007986 */ /* 0x000fe2000c10150a */
[----:B----4-:R-:W-:Y:S02]  /*5bf0*/  PRMT R34, R89, 0x7632, R34 ;  /* 0x0000763259227816 */ /* 0x010fe40000000022 */
[----:B------:R-:W-:Y:S01]  /*5c00*/  LEA.HI.X.SX32 R71, R75, R92, 0x1, P4 ;  /* 0x0000005c4b477211 */ /* 0x000fe200020f0eff */
[----:B------:R-:W-:Y:S01]  /*5c10*/  STG.E.U16 desc[UR10][R46.64], R81 ;  /* 0x000000512e007986 */ /* 0x000fe2000c10150a */
[----:B------:R-:W-:-:S02]  /*5c20*/  PRMT R35, R91, 0x7632, R35 ;  /* 0x000076325b237816 */ /* 0x000fc40000000023 */
[----:B------:R-:W-:Y:S01]  /*5c30*/  FSEL R6, R7, -INF , P2 ;  /* 0xff80000007067808 */ /* 0x000fe20001000000 */
[----:B------:R-:W-:Y:S01]  /*5c40*/  STG.E.U16 desc[UR10][R48.64], R83 ;  /* 0x0000005330007986 */ /* 0x000fe2000c10150a */
[----:B------:R-:W-:Y:S02]  /*5c50*/  FSEL R9, R22, -INF , P1 ;  /* 0xff80000016097808 */ /* 0x000fe40000800000 */
[----:B------:R-:W-:Y:S01]  /*5c60*/  FSEL R7, R72, -INF , P0 ;  /* 0xff80000048077808 */ /* 0x000fe20000000000 */
[----:B------:R-:W-:Y:S01]  /*5c70*/  STG.E.U16 desc[UR10][R50.64], R85 ;  /* 0x0000005532007986 */ /* 0x000fe2000c10150a */
[----:B------:R-:W-:Y:S01]  /*5c80*/  FSEL R73, R73, -INF , P3 ;  /* 0xff80000049497808 */ /* 0x000fe20001800000 */
[----:B------:R-:W-:Y:S01]  /*5c90*/  FFMA R8, R6, 0.69314718246459960938, R23 ;  /* 0x3f31721806087823 */ /* 0x000fe20000000017 */
[----:B------:R-:W-:Y:S01]  /*5ca0*/  LOP3.LUT R2, R2, 0x1c, RZ, 0xc0, !PT ;  /* 0x0000001c02027812 */ /* 0x000fe200078ec0ff */
[----:B------:R-:W-:Y:S01]  /*5cb0*/  STG.E.U16 desc[UR10][R52.64], R87 ;  /* 0x0000005734007986 */ /* 0x000fe2000c10150a */
[----:B------:R-:W-:Y:S01]  /*5cc0*/  FFMA R9, R9, 0.69314718246459960938, R224 ;  /* 0x3f31721809097823 */ /* 0x000fe200000000e0 */
[----:B------:R-:W-:Y:S01]  /*5cd0*/  FFMA R11, R73, 0.69314718246459960938, R128 ;  /* 0x3f317218490b7823 */ /* 0x000fe20000000080 */
[----:B------:R-:W-:Y:S01]  /*5ce0*/  LEA R2, R2, UR6, 0x2 ;  /* 0x0000000602027c11 */ /* 0x000fe2000f8e10ff */
[----:B------:R-:W-:Y:S04]  /*5cf0*/  STG.E.U16 desc[UR10][R54.64], R89 ;  /* 0x0000005936007986 */ /* 0x000fe8000c10150a */
[----:B------:R-:W-:Y:S04]  /*5d00*/  STG.E.U16 desc[UR10][R56.64], R91 ;  /* 0x0000005b38007986 */ /* 0x000fe8000c10150a */
[----:B------:R-:W-:Y:S04]  /*5d10*/  STG.E.U16 desc[UR10][R58.64], R29 ;  /* 0x0000001d3a007986 */ /* 0x000fe8000c10150a */
[----:B------:R-:W-:Y:S04]  /*5d20*/  STG.E.U16 desc[UR10][R60.64], R30 ;  /* 0x0000001e3c007986 */ /* 0x000fe8000c10150a */
[----:B------:R-:W-:Y:S04]  /*5d30*/  STG.E.U16 desc[UR10][R62.64], R31 ;  /* 0x0000001f3e007986 */ /* 0x000fe8000c10150a */
[----:B------:R1:W-:Y:S04]  /*5d40*/  STG.E.U16 desc[UR10][R4.64], R10 ;  /* 0x0000000a04007986 */ /* 0x0003e8000c10150a */
[----:B------:R2:W-:Y:S04]  /*5d50*/  STG.E.U16 desc[UR10][R64.64], R32 ;  /* 0x0000002040007986 */ /* 0x0005e8000c10150a */
[----:B------:R2:W-:Y:S04]  /*5d60*/  STG.E.U16 desc[UR10][R66.64], R33 ;  /* 0x0000002142007986 */ /* 0x0005e8000c10150a */
[----:B------:R2:W-:Y:S01]  /*5d70*/  STG.E.U16 desc[UR10][R68.64], R34 ;  /* 0x0000002244007986 */ /* 0x0005e2000c10150a */
[----:B-1----:R-:W-:Y:S01]  /*5d80*/  FFMA R10, R7, 0.69314718246459960938, R130 ;  /* 0x3f317218070a7823 */ /* 0x002fe20000000082 */
[----:B------:R-:W-:-:S02]  /*5d90*/  IMAD.SHL.U32 R5, R0, 0x4, RZ ;  /* 0x0000000400057824 */ /* 0x000fc400078e00ff */
[----:B------:R2:W-:Y:S01]  /*5da0*/  STG.E.U16 desc[UR10][R70.64], R35 ;  /* 0x0000002346007986 */ /* 0x0005e2000c10150a */
[----:B------:R-:W-:Y:S01]  /*5db0*/  IMAD.HI R0, R0, 0x4, RZ ;  /* 0x0000000400007827 */ /* 0x000fe200078e02ff */
[----:B------:R-:W-:Y:S01]  /*5dc0*/  BAR.SYNC.DEFER_BLOCKING 0x0 ;  /* 0x0000000000007b1d */ /* 0x000fe20000010000 */
[----:B0-----:R-:W-:-:S04]  /*5dd0*/  IADD3 R4, P0, P1, R5, UR7, R12 ;  /* 0x0000000705047c10 */ /* 0x001fc8000f91e00c */
[----:B------:R-:W-:Y:S01]  /*5de0*/  IADD3.X R5, PT, PT, R0, UR5, R13, P0, P1 ;  /* 0x0000000500057c10 */ /* 0x000fe200087e240d */
[----:B------:R2:W-:Y:S02]  /*5df0*/  STS.128 [R2], R8 ;  /* 0x0000000802007388 */ /* 0x0005e40000000c00 */
[----:B------:R-:W-:Y:S06]  /*5e00*/  BAR.SYNC.DEFER_BLOCKING 0x0 ;  /* 0x0000000000007b1d */ /* 0x000fec0000010000 */
[----:B------:R-:W-:Y:S05]  /*5e10*/  @P5 EXIT ;  /* 0x000000000000594d */ /* 0x000fea0003800000 */
[----:B------:R-:W0:Y:S04]  /*5e20*/  LDS R3, [R3] ;  /* 0x0000000003037984 */ /* 0x000e280000000800 */
[----:B0-----:R-:W-:Y:S01]  /*5e30*/  STG.E desc[UR10][R4.64], R3 ;  /* 0x0000000304007986 */ /* 0x001fe2000c10190a */
[----:B------:R-:W-:Y:S05]  /*5e40*/  EXIT ;  /* 0x000000000000794d */ /* 0x000fea0003800000 */
.L_x_2:
[----:B------:R-:W-:-:S00]  /*5e50*/  BRA `(.L_x_2) ;  /* 0xfffffffc00fc7947 */ /* 0x000fc0000383ffff */
[----:B------:R-:W-:-:S00]  /*5e60*/  NOP ;  /* 0x0000000000007918 */ /* 0x000fc00000000000 */
        /* <DEDUP_REMOVED lines=9> */
.L_x_3:


//--------------------- .nv.global.init           --------------------------
	.section	.nv.global.init,"aw",@progbits
.nv.global.init:
	.type		_$_str,@object
	.size		_$_str,(.L_0 - _$_str)
_$_str:
        /*0000*/ 	.byte	0x5f, 0x5f, 0x43, 0x55, 0x44, 0x41, 0x5f, 0x46, 0x54, 0x5a, 0x00
.L_0:


//--------------------- .nv.shared.attn_fwd       --------------------------
	.section	.nv.shared.attn_fwd,"aw",@nobits
	.sectionflags	@""
	.align	16
	.zero		1024


//--------------------- .nv.shared.reserved.0     --------------------------
	.section	.nv.shared.reserved.0,"aw",@nobits
	.weak		__nv_reservedSMEM_offset_0_alias
	.size		__nv_reservedSMEM_offset_0_alias, 0, 64
	.other		__nv_reservedSMEM_offset_0_alias,@"STO_CUDA_RESERVED_SHARED STV_DEFAULT"
__nv_reservedSMEM_offset_0_alias:
	.zero		0
	.zero		64


//--------------------- .nv.constant0.attn_fwd    --------------------------
	.section	.nv.constant0.attn_fwd,"a",@progbits
	.sectionflags	@""
	.align	4
.nv.constant0.attn_fwd:
	.zero		1032


//--------------------- SYMBOLS --------------------------

	.type		.nv.reservedSmem.offset0,@object
	.size		.nv.reservedSmem.offset0,0x4
	.type		.nv.reservedSmem.cap,@object
	.size		.nv.reservedSmem.cap,0x4
